// auto-generated by cutlass_sweep.gemm — config: {"arch": "sm_90", "cluster_m": 1, "cluster_n": 1, "dtype": "fp16", "dtype_b": "fp16", "layout": "nt", "stages": 0, "tile_k": 32, "tile_m": 384, "tile_n": 48}
#include "cutlass/cutlass.h"
#include "cutlass/gemm/collective/collective_builder.hpp"
#include "cutlass/gemm/device/gemm_universal_adapter.h"
#include "cutlass/gemm/kernel/gemm_universal.hpp"
#include "cutlass/epilogue/collective/collective_builder.hpp"

using ElemA = cutlass::half_t;
using ElemB = cutlass::half_t;
using ElemCD = cutlass::half_t;
using Acc  = float;
using TileShape    = cute::Shape<cute::_384, cute::_48, cute::_32>;
using ClusterShape = cute::Shape<cute::_1, cute::_1, cute::_1>;

using CollectiveEpilogue = typename cutlass::epilogue::collective::CollectiveBuilder<
    cutlass::arch::Sm90, cutlass::arch::OpClassTensorOp,
    TileShape, ClusterShape,
    cutlass::epilogue::collective::EpilogueTileAuto,
    Acc, Acc,
    ElemCD, cutlass::layout::RowMajor, 128 / cutlass::sizeof_bits<ElemCD>::value,
    ElemCD, cutlass::layout::RowMajor, 128 / cutlass::sizeof_bits<ElemCD>::value,
    cutlass::epilogue::collective::EpilogueScheduleAuto
  >::CollectiveOp;

using CollectiveMainloop = typename cutlass::gemm::collective::CollectiveBuilder<
    cutlass::arch::Sm90, cutlass::arch::OpClassTensorOp,
    ElemA, cutlass::layout::RowMajor, 128 / cutlass::sizeof_bits<ElemA>::value,
    ElemB, cutlass::layout::ColumnMajor, 128 / cutlass::sizeof_bits<ElemB>::value,
    Acc,
    TileShape, ClusterShape,
    cutlass::gemm::collective::StageCountAutoCarveout<static_cast<int>(sizeof(typename CollectiveEpilogue::SharedStorage))>,
    cutlass::gemm::collective::KernelScheduleAuto
  >::CollectiveOp;

using GemmKernel = cutlass::gemm::kernel::GemmUniversal<
    cute::Shape<int,int,int,int>,
    CollectiveMainloop,
    CollectiveEpilogue
>;
using Gemm = cutlass::gemm::device::GemmUniversalAdapter<GemmKernel>;

// Force the device kernel symbol into the cubin without needing a host main.
auto* _anchor = &cutlass::device_kernel<GemmKernel>;


// ===== COMPILED SASS (sm_90a) =====

	.target	sm_90a

	.elftype	@"ET_EXEC"


//--------------------- .note.nv.tkinfo           --------------------------
	.section	.note.nv.tkinfo,"",@"SHT_NOTE"
	.sectionflags	@"SHF_NOTE_NV_TKINFO"
	.tkinfo
        /*0018*/ 	.word	0x00000002
        /*0030*/ 	.string	""
        /*0030*/ 	.string	"ptxas"
        /*0030*/ 	.string	"Cuda compilation tools, release 13.0, V13.0.88"
        /*0030*/ 	.string	"Build cuda_13.0.r13.0/compiler.36424714_0"
        /*0030*/ 	.string	"-arch sm_90a -m 64 "



//--------------------- .note.nv.cuinfo           --------------------------
	.section	.note.nv.cuinfo,"",@"SHT_NOTE"
	.sectionflags	@"SHF_NOTE_NV_CUINFO"
        /*0018*/ 	.short	0x0002
        /*001a*/ 	.short	0x005a
        /*001c*/ 	.short	0x0082
	.zero		2


//--------------------- .nv.info                  --------------------------
	.section	.nv.info,"",@"SHT_CUDA_INFO"
	.align	4


	//----- nvinfo : EIATTR_REGCOUNT
	.align		4
        /*0000*/ 	.byte	0x04, 0x2f
        /*0002*/ 	.short	(.L_15 - .L_14)
	.align		4
.L_14:
        /*0004*/ 	.word	index@(_ZN7cutlass13device_kernelINS_4gemm6kernel13GemmUniversalIN4cute5tupleIJiiiiEEENS1_10collective13CollectiveMmaINS1_34MainloopSm90TmaGmmaWarpSpecializedILi8ENS5_IJNS4_1CILi1EEESB_SB_EEENS1_35KernelTmaWarpSpecializedCooperativeEEENS5_IJNSA_ILi384EEENSA_ILi48EEENSA_ILi32EEEEEENS_6half_tENS5_IJlSB_lEEESJ_SK_NS4_8TiledMMAINS4_8MMA_AtomIJNS4_4SM904GMMA25MMA_64x16x16_F32F16F16_SSILNSO_5MajorE0ELSQ_0ELNSO_7ScaleInE1ELSR_1EEEEEENS4_6LayoutINS5_IJNSA_ILi2EEESB_SB_EEENS5_IJSB_NSA_ILi0EEESX_EEEEENS5_IJNS4_10UnderscoreES10_S10_EEEEENS4_13SM90_TMA_LOADENS4_14ComposedLayoutINS4_7SwizzleILi2ELi4ELi3EEENS4_18smem_ptr_flag_bitsILi16EEENSU_INS5_IJNSA_ILi8EEESH_EEENS5_IJSH_SB_EEEEEEEvNS4_8identityES13_S1D_vS1E_EENS_8epilogue10collective6detail29Sm90TmaWarpSpecializedAdapterINS1H_15DefaultEpilogueISJ_SK_SK_NS1G_6thread17LinearCombinationISJ_Li1EffLNS1L_9ScaleType4KindE0ELNS_15FloatRoundStyleE2ESJ_EENS1_15EpilogueDefaultEEEEEvvEEEEvNT_6ParamsE)
        /*0008*/ 	.word	0x000000a8


	//----- nvinfo : EIATTR_FRAME_SIZE
	.align		4
.L_15:
        /*000c*/ 	.byte	0x04, 0x11
        /*000e*/ 	.short	(.L_17 - .L_16)
	.align		4
.L_16:
        /*0010*/ 	.word	index@(_ZN7cutlass13device_kernelINS_4gemm6kernel13GemmUniversalIN4cute5tupleIJiiiiEEENS1_10collective13CollectiveMmaINS1_34MainloopSm90TmaGmmaWarpSpecializedILi8ENS5_IJNS4_1CILi1EEESB_SB_EEENS1_35KernelTmaWarpSpecializedCooperativeEEENS5_IJNSA_ILi384EEENSA_ILi48EEENSA_ILi32EEEEEENS_6half_tENS5_IJlSB_lEEESJ_SK_NS4_8TiledMMAINS4_8MMA_AtomIJNS4_4SM904GMMA25MMA_64x16x16_F32F16F16_SSILNSO_5MajorE0ELSQ_0ELNSO_7ScaleInE1ELSR_1EEEEEENS4_6LayoutINS5_IJNSA_ILi2EEESB_SB_EEENS5_IJSB_NSA_ILi0EEESX_EEEEENS5_IJNS4_10UnderscoreES10_S10_EEEEENS4_13SM90_TMA_LOADENS4_14ComposedLayoutINS4_7SwizzleILi2ELi4ELi3EEENS4_18smem_ptr_flag_bitsILi16EEENSU_INS5_IJNSA_ILi8EEESH_EEENS5_IJSH_SB_EEEEEEEvNS4_8identityES13_S1D_vS1E_EENS_8epilogue10collective6detail29Sm90TmaWarpSpecializedAdapterINS1H_15DefaultEpilogueISJ_SK_SK_NS1G_6thread17LinearCombinationISJ_Li1EffLNS1L_9ScaleType4KindE0ELNS_15FloatRoundStyleE2ESJ_EENS1_15EpilogueDefaultEEEEEvvEEEEvNT_6ParamsE)
        /*0014*/ 	.word	0x00000000


	//----- nvinfo : EIATTR_MIN_STACK_SIZE
	.align		4
.L_17:
        /*0018*/ 	.byte	0x04, 0x12
        /*001a*/ 	.short	(.L_19 - .L_18)
	.align		4
.L_18:
        /*001c*/ 	.word	index@(_ZN7cutlass13device_kernelINS_4gemm6kernel13GemmUniversalIN4cute5tupleIJiiiiEEENS1_10collective13CollectiveMmaINS1_34MainloopSm90TmaGmmaWarpSpecializedILi8ENS5_IJNS4_1CILi1EEESB_SB_EEENS1_35KernelTmaWarpSpecializedCooperativeEEENS5_IJNSA_ILi384EEENSA_ILi48EEENSA_ILi32EEEEEENS_6half_tENS5_IJlSB_lEEESJ_SK_NS4_8TiledMMAINS4_8MMA_AtomIJNS4_4SM904GMMA25MMA_64x16x16_F32F16F16_SSILNSO_5MajorE0ELSQ_0ELNSO_7ScaleInE1ELSR_1EEEEEENS4_6LayoutINS5_IJNSA_ILi2EEESB_SB_EEENS5_IJSB_NSA_ILi0EEESX_EEEEENS5_IJNS4_10UnderscoreES10_S10_EEEEENS4_13SM90_TMA_LOADENS4_14ComposedLayoutINS4_7SwizzleILi2ELi4ELi3EEENS4_18smem_ptr_flag_bitsILi16EEENSU_INS5_IJNSA_ILi8EEESH_EEENS5_IJSH_SB_EEEEEEEvNS4_8identityES13_S1D_vS1E_EENS_8epilogue10collective6detail29Sm90TmaWarpSpecializedAdapterINS1H_15DefaultEpilogueISJ_SK_SK_NS1G_6thread17LinearCombinationISJ_Li1EffLNS1L_9ScaleType4KindE0ELNS_15FloatRoundStyleE2ESJ_EENS1_15EpilogueDefaultEEEEEvvEEEEvNT_6ParamsE)
        /*0020*/ 	.word	0x00000000
.L_19:


//--------------------- .nv.compat                --------------------------
	.section	.nv.compat,"",@"SHT_CUDA_COMPAT_INFO"
	.align	4
        /*0000*/ 	.byte	0x02, 0x09, 0x01, 0x00, 0x02, 0x02, 0x04, 0x00, 0x02, 0x05, 0x05, 0x00, 0x03, 0x07, 0x01, 0x01
        /*0010*/ 	.byte	0x02, 0x03, 0x01, 0x00, 0x02, 0x06, 0x01, 0x00, 0x04, 0x0b, 0x08, 0x00, 0x00, 0x00, 0x00, 0x00
        /*0020*/ 	.byte	0x00, 0x00, 0x00, 0x00


//--------------------- .nv.info._ZN7cutlass13device_kernelINS_4gemm6kernel13GemmUniversalIN4cute5tupleIJiiiiEEENS1_10collective13CollectiveMmaINS1_34MainloopSm90TmaGmmaWarpSpecializedILi8ENS5_IJNS4_1CILi1EEESB_SB_EEENS1_35KernelTmaWarpSpecializedCooperativeEEENS5_IJNSA_ILi384EEENSA_ILi48EEENSA_ILi32EEEEEENS_6half_tENS5_IJlSB_lEEESJ_SK_NS4_8TiledMMAINS4_8MMA_AtomIJNS4_4SM904GMMA25MMA_64x16x16_F32F16F16_SSILNSO_5MajorE0ELSQ_0ELNSO_7ScaleInE1ELSR_1EEEEEENS4_6LayoutINS5_IJNSA_ILi2EEESB_SB_EEENS5_IJSB_NSA_ILi0EEESX_EEEEENS5_IJNS4_10UnderscoreES10_S10_EEEEENS4_13SM90_TMA_LOADENS4_14ComposedLayoutINS4_7SwizzleILi2ELi4ELi3EEENS4_18smem_ptr_flag_bitsILi16EEENSU_INS5_IJNSA_ILi8EEESH_EEENS5_IJSH_SB_EEEEEEEvNS4_8identityES13_S1D_vS1E_EENS_8epilogue10collective6detail29Sm90TmaWarpSpecializedAdapterINS1H_15DefaultEpilogueISJ_SK_SK_NS1G_6thread17LinearCombinationISJ_Li1EffLNS1L_9ScaleType4KindE0ELNS_15FloatRoundStyleE2ESJ_EENS1_15EpilogueDefaultEEEEEvvEEEEvNT_6ParamsE --------------------------
	.section	.nv.info._ZN7cutlass13device_kernelINS_4gemm6kernel13GemmUniversalIN4cute5tupleIJiiiiEEENS1_10collective13CollectiveMmaINS1_34MainloopSm90TmaGmmaWarpSpecializedILi8ENS5_IJNS4_1CILi1EEESB_SB_EEENS1_35KernelTmaWarpSpecializedCooperativeEEENS5_IJNSA_ILi384EEENSA_ILi48EEENSA_ILi32EEEEEENS_6half_tENS5_IJlSB_lEEESJ_SK_NS4_8TiledMMAINS4_8MMA_AtomIJNS4_4SM904GMMA25MMA_64x16x16_F32F16F16_SSILNSO_5MajorE0ELSQ_0ELNSO_7ScaleInE1ELSR_1EEEEEENS4_6LayoutINS5_IJNSA_ILi2EEESB_SB_EEENS5_IJSB_NSA_ILi0EEESX_EEEEENS5_IJNS4_10UnderscoreES10_S10_EEEEENS4_13SM90_TMA_LOADENS4_14ComposedLayoutINS4_7SwizzleILi2ELi4ELi3EEENS4_18smem_ptr_flag_bitsILi16EEENSU_INS5_IJNSA_ILi8EEESH_EEENS5_IJSH_SB_EEEEEEEvNS4_8identityES13_S1D_vS1E_EENS_8epilogue10collective6detail29Sm90TmaWarpSpecializedAdapterINS1H_15DefaultEpilogueISJ_SK_SK_NS1G_6thread17LinearCombinationISJ_Li1EffLNS1L_9ScaleType4KindE0ELNS_15FloatRoundStyleE2ESJ_EENS1_15EpilogueDefaultEEEEEvvEEEEvNT_6ParamsE,"",@"SHT_CUDA_INFO"
	.sectionflags	@""
	.align	4


	//----- nvinfo : EIATTR_CUDA_API_VERSION
	.align		4
        /*0000*/ 	.byte	0x04, 0x37
        /*0002*/ 	.short	(.L_21 - .L_20)
.L_20:
        /*0004*/ 	.word	0x00000082


	//----- nvinfo : EIATTR_KPARAM_INFO
	.align		4
.L_21:
        /*0008*/ 	.byte	0x04, 0x17
        /*000a*/ 	.short	(.L_23 - .L_22)
.L_22:
        /*000c*/ 	.word	0x00000000
        /*0010*/ 	.short	0x0000
        /*0012*/ 	.short	0x0070
        /*0014*/ 	.byte	0x00, 0xf0, 0x01, 0x10


	//----- nvinfo : EIATTR_SPARSE_MMA_MASK
	.align		4
.L_23:
        /*0018*/ 	.byte	0x03, 0x50
        /*001a*/ 	.short	0x0000


	//----- nvinfo : EIATTR_MAXREG_COUNT
	.align		4
        /*001c*/ 	.byte	0x03, 0x1b
        /*001e*/ 	.short	0x00a8


	//----- nvinfo : EIATTR_NUM_BARRIERS
	.align		4
        /*0020*/ 	.byte	0x02, 0x4c
        /*0022*/ 	.byte	0x01
	.zero		1


	//----- nvinfo : EIATTR_EXTERNS
	.align		4
        /*0024*/ 	.byte	0x04, 0x0f
        /*0026*/ 	.short	(.L_25 - .L_24)


	//   ....[0]....
	.align		4
.L_24:
        /*0028*/ 	.word	index@(__assertfail)


	//----- nvinfo : EIATTR_MERCURY_ISA_VERSION
	.align		4
.L_25:
        /*002c*/ 	.byte	0x03, 0x5f
        /*002e*/ 	.short	0x0101


	//----- nvinfo : EIATTR_INT_WARP_WIDE_INSTR_OFFSETS
	.align		4
        /*0030*/ 	.byte	0x04, 0x31
        /*0032*/ 	.short	(.L_27 - .L_26)


	//   ....[0]....
.L_26:
        /*0034*/ 	.word	0x00000460


	//   ....[1]....
        /*0038*/ 	.word	0x00000470


	//   ....[2]....
        /*003c*/ 	.word	0x00000590


	//----- nvinfo : EIATTR_COOP_GROUP_MASK_REGIDS
	.align		4
.L_27:
        /*0040*/ 	.byte	0x04, 0x29
        /*0042*/ 	.short	(.L_29 - .L_28)


	//   ....[0]....
.L_28:
        /*0044*/ 	.word	0xffffffff


	//   ....[1]....
        /*0048*/ 	.word	0xffffffff


	//   ....[2]....
        /*004c*/ 	.word	0xffffffff


	//   ....[3]....
        /*0050*/ 	.word	0xffffffff


	//   ....[4]....
        /*0054*/ 	.word	0xffffffff


	//----- nvinfo : EIATTR_COOP_GROUP_INSTR_OFFSETS
	.align		4
.L_29:
        /*0058*/ 	.byte	0x04, 0x28
        /*005a*/ 	.short	(.L_31 - .L_30)


	//   ....[0]....
.L_30:
        /*005c*/ 	.word	0x00000060


	//   ....[1]....
        /*0060*/ 	.word	0x00000070


	//   ....[2]....
        /*0064*/ 	.word	0x00000130


	//   ....[3]....
        /*0068*/ 	.word	0x00000370


	//   ....[4]....
        /*006c*/ 	.word	0x00001210


	//----- nvinfo : EIATTR_REG_RECONFIG
	.align		4
.L_31:
        /*0070*/ 	.byte	0x01, 0x54
	.zero		2


	//----- nvinfo : EIATTR_SYSCALL_OFFSETS
	.align		4
        /*0074*/ 	.byte	0x04, 0x46
        /*0076*/ 	.short	(.L_33 - .L_32)


	//   ....[0]....
.L_32:
        /*0078*/ 	.word	0x00001400


	//----- nvinfo : EIATTR_MBARRIER_INSTR_OFFSETS
	.align		4
.L_33:
        /*007c*/ 	.byte	0x04, 0x39
        /*007e*/ 	.short	(.L_35 - .L_34)


	//   ....[0]....
.L_34:
        /*0080*/ 	.word	0x00000250
        /*0084*/ 	.word	0x000000ff
        /*0088*/ 	.word	0x00000000
        /*008c*/ 	.short	0x0100
        /*008e*/ 	.byte	0x08
	.zero		1


	//   ....[1]....
        /*0090*/ 	.word	0x00000260
        /*0094*/ 	.word	0x000000ff
        /*0098*/ 	.word	0x00000040
        /*009c*/ 	.short	0x0100
        /*009e*/ 	.byte	0x08
	.zero		1


	//   ....[2]....
        /*00a0*/ 	.word	0x00000270
        /*00a4*/ 	.word	0x000000ff
        /*00a8*/ 	.word	0x00000008
        /*00ac*/ 	.short	0x0100
        /*00ae*/ 	.byte	0x08
	.zero		1


	//   ....[3]....
        /*00b0*/ 	.word	0x00000280
        /*00b4*/ 	.word	0x000000ff
        /*00b8*/ 	.word	0x00000048
        /*00bc*/ 	.short	0x0100
        /*00be*/ 	.byte	0x08
	.zero		1


	//   ....[4]....
        /*00c0*/ 	.word	0x00000290
        /*00c4*/ 	.word	0x000000ff
        /*00c8*/ 	.word	0x00000010
        /*00cc*/ 	.short	0x0100
        /*00ce*/ 	.byte	0x08
	.zero		1


	//   ....[5]....
        /*00d0*/ 	.word	0x000002a0
        /*00d4*/ 	.word	0x000000ff
        /*00d8*/ 	.word	0x00000050
        /*00dc*/ 	.short	0x0100
        /*00de*/ 	.byte	0x08
	.zero		1


	//   ....[6]....
        /*00e0*/ 	.word	0x000002b0
        /*00e4*/ 	.word	0x000000ff
        /*00e8*/ 	.word	0x00000018
        /*00ec*/ 	.short	0x0100
        /*00ee*/ 	.byte	0x08
	.zero		1


	//   ....[7]....
        /*00f0*/ 	.word	0x000002c0
        /*00f4*/ 	.word	0x000000ff
        /*00f8*/ 	.word	0x00000058
        /*00fc*/ 	.short	0x0100
        /*00fe*/ 	.byte	0x08
	.zero		1


	//   ....[8]....
        /*0100*/ 	.word	0x000002d0
        /*0104*/ 	.word	0x000000ff
        /*0108*/ 	.word	0x00000020
        /*010c*/ 	.short	0x0100
        /*010e*/ 	.byte	0x08
	.zero		1


	//   ....[9]....
        /*0110*/ 	.word	0x000002e0
        /*0114*/ 	.word	0x000000ff
        /*0118*/ 	.word	0x00000060
        /*011c*/ 	.short	0x0100
        /*011e*/ 	.byte	0x08
	.zero		1


	//   ....[10]....
        /*0120*/ 	.word	0x000002f0
        /*0124*/ 	.word	0x000000ff
        /*0128*/ 	.word	0x00000028
        /*012c*/ 	.short	0x0100
        /*012e*/ 	.byte	0x08
	.zero		1


	//   ....[11]....
        /*0130*/ 	.word	0x00000300
        /*0134*/ 	.word	0x000000ff
        /*0138*/ 	.word	0x00000068
        /*013c*/ 	.short	0x0100
        /*013e*/ 	.byte	0x08
	.zero		1


	//   ....[12]....
        /*0140*/ 	.word	0x00000310
        /*0144*/ 	.word	0x000000ff
        /*0148*/ 	.word	0x00000030
        /*014c*/ 	.short	0x0100
        /*014e*/ 	.byte	0x08
	.zero		1


	//   ....[13]....
        /*0150*/ 	.word	0x00000320
        /*0154*/ 	.word	0x000000ff
        /*0158*/ 	.word	0x00000070
        /*015c*/ 	.short	0x0100
        /*015e*/ 	.byte	0x08
	.zero		1


	//   ....[14]....
        /*0160*/ 	.word	0x00000330
        /*0164*/ 	.word	0x000000ff
        /*0168*/ 	.word	0x00000038
        /*016c*/ 	.short	0x0100
        /*016e*/ 	.byte	0x08
	.zero		1


	//   ....[15]....
        /*0170*/ 	.word	0x00000340
        /*0174*/ 	.word	0x000000ff
        /*0178*/ 	.word	0x00000078
        /*017c*/ 	.short	0x0100
        /*017e*/ 	.byte	0x08
	.zero		1


	//   ....[16]....
        /*0180*/ 	.word	0x00000610
        /*0184*/ 	.word	0x000000ff
        /*0188*/ 	.word	0x00000090
        /*018c*/ 	.short	0x0100
        /*018e*/ 	.byte	0x08
	.zero		1


	//   ....[17]....
        /*0190*/ 	.word	0x00000670
        /*0194*/ 	.word	0x000000ff
        /*0198*/ 	.word	0x00000098
        /*019c*/ 	.short	0x0100
        /*019e*/ 	.byte	0x08
	.zero		1


	//   ....[18]....
        /*01a0*/ 	.word	0x00001480
        /*01a4*/ 	.word	0x00000003
        /*01a8*/ 	.word	0x00000000
        /*01ac*/ 	.short	0x010a
        /*01ae*/ 	.byte	0x3f
	.zero		1


	//   ....[19]....
        /*01b0*/ 	.word	0x000014e0
        /*01b4*/ 	.word	0x00000003
        /*01b8*/ 	.word	0x00000000
        /*01bc*/ 	.short	0x010a
        /*01be*/ 	.byte	0x3f
	.zero		1


	//   ....[20]....
        /*01c0*/ 	.word	0x00001ce0
        /*01c4*/ 	.word	0x000000ff
        /*01c8*/ 	.word	0x00000000
        /*01cc*/ 	.short	0x010a
        /*01ce*/ 	.byte	0x07
	.zero		1


	//   ....[21]....
        /*01d0*/ 	.word	0x00001d20
        /*01d4*/ 	.word	0x000000ff
        /*01d8*/ 	.word	0x00000000
        /*01dc*/ 	.short	0x010a
        /*01de*/ 	.byte	0x07
	.zero		1


	//   ....[22]....
        /*01e0*/ 	.word	0x00002460
        /*01e4*/ 	.word	0x000000ff
        /*01e8*/ 	.word	0x00000000
        /*01ec*/ 	.short	0x0101
        /*01ee*/ 	.byte	0x07
	.zero		1


	//   ....[23]....
        /*01f0*/ 	.word	0x000025f0
        /*01f4*/ 	.word	0x000000ff
        /*01f8*/ 	.word	0x00000000
        /*01fc*/ 	.short	0x0101
        /*01fe*/ 	.byte	0x04
	.zero		1


	//   ....[24]....
        /*0200*/ 	.word	0x000086d0
        /*0204*/ 	.word	0x0000000e
        /*0208*/ 	.word	0x00000040
        /*020c*/ 	.short	0x010a
        /*020e*/ 	.byte	0x3f
	.zero		1


	//   ....[25]....
        /*0210*/ 	.word	0x00008a90
        /*0214*/ 	.word	0x00000005
        /*0218*/ 	.word	0x00000098
        /*021c*/ 	.short	0x0101
        /*021e*/ 	.byte	0x3f
	.zero		1


	//   ....[26]....
        /*0220*/ 	.word	0x000091a0
        /*0224*/ 	.word	0x00000007
        /*0228*/ 	.word	0x00000000
        /*022c*/ 	.short	0x010a
        /*022e*/ 	.byte	0x3f
	.zero		1


	//   ....[27]....
        /*0230*/ 	.word	0x00009220
        /*0234*/ 	.word	0x00000008
        /*0238*/ 	.word	0x00000000
        /*023c*/ 	.short	0x010a
        /*023e*/ 	.byte	0x3f
	.zero		1


	//   ....[28]....
        /*0240*/ 	.word	0x000092b0
        /*0244*/ 	.word	0x00000009
        /*0248*/ 	.word	0x00000000
        /*024c*/ 	.short	0x010a
        /*024e*/ 	.byte	0x3f
	.zero		1


	//   ....[29]....
        /*0250*/ 	.word	0x00009340
        /*0254*/ 	.word	0x00000008
        /*0258*/ 	.word	0x00000000
        /*025c*/ 	.short	0x010a
        /*025e*/ 	.byte	0x3f
	.zero		1


	//   ....[30]....
        /*0260*/ 	.word	0x000093d0
        /*0264*/ 	.word	0x00000009
        /*0268*/ 	.word	0x00000000
        /*026c*/ 	.short	0x010a
        /*026e*/ 	.byte	0x3f
	.zero		1


	//   ....[31]....
        /*0270*/ 	.word	0x00009460
        /*0274*/ 	.word	0x00000008
        /*0278*/ 	.word	0x00000000
        /*027c*/ 	.short	0x010a
        /*027e*/ 	.byte	0x3f
	.zero		1


	//   ....[32]....
        /*0280*/ 	.word	0x000094f0
        /*0284*/ 	.word	0x0000000b
        /*0288*/ 	.word	0x00000000
        /*028c*/ 	.short	0x010a
        /*028e*/ 	.byte	0x3f
	.zero		1


	//   ....[33]....
        /*0290*/ 	.word	0x00009580
        /*0294*/ 	.word	0x00000003
        /*0298*/ 	.word	0x00000000
        /*029c*/ 	.short	0x010a
        /*029e*/ 	.byte	0x3f
	.zero		1


	//   ....[34]....
        /*02a0*/ 	.word	0x000095e0
        /*02a4*/ 	.word	0x00000003
        /*02a8*/ 	.word	0x00000000
        /*02ac*/ 	.short	0x010a
        /*02ae*/ 	.byte	0x3f
	.zero		1


	//   ....[35]....
        /*02b0*/ 	.word	0x00009640
        /*02b4*/ 	.word	0x00000004
        /*02b8*/ 	.word	0x00000000
        /*02bc*/ 	.short	0x010a
        /*02be*/ 	.byte	0x3f
	.zero		1


	//   ....[36]....
        /*02c0*/ 	.word	0x00009710
        /*02c4*/ 	.word	0x0000000e
        /*02c8*/ 	.word	0x00000040
        /*02cc*/ 	.short	0x010a
        /*02ce*/ 	.byte	0x3f
	.zero		1


	//   ....[37]....
        /*02d0*/ 	.word	0x000097e0
        /*02d4*/ 	.word	0x00000007
        /*02d8*/ 	.word	0x00000000
        /*02dc*/ 	.short	0x010a
        /*02de*/ 	.byte	0x3f
	.zero		1


	//   ....[38]....
        /*02e0*/ 	.word	0x00009830
        /*02e4*/ 	.word	0x00000008
        /*02e8*/ 	.word	0x00000000
        /*02ec*/ 	.short	0x010a
        /*02ee*/ 	.byte	0x3f
	.zero		1


	//   ....[39]....
        /*02f0*/ 	.word	0x00009880
        /*02f4*/ 	.word	0x00000009
        /*02f8*/ 	.word	0x00000000
        /*02fc*/ 	.short	0x010a
        /*02fe*/ 	.byte	0x3f
	.zero		1


	//   ....[40]....
        /*0300*/ 	.word	0x000098d0
        /*0304*/ 	.word	0x00000008
        /*0308*/ 	.word	0x00000000
        /*030c*/ 	.short	0x010a
        /*030e*/ 	.byte	0x3f
	.zero		1


	//   ....[41]....
        /*0310*/ 	.word	0x00009920
        /*0314*/ 	.word	0x00000009
        /*0318*/ 	.word	0x00000000
        /*031c*/ 	.short	0x010a
        /*031e*/ 	.byte	0x3f
	.zero		1


	//   ....[42]....
        /*0320*/ 	.word	0x00009970
        /*0324*/ 	.word	0x00000008
        /*0328*/ 	.word	0x00000000
        /*032c*/ 	.short	0x010a
        /*032e*/ 	.byte	0x3f
	.zero		1


	//   ....[43]....
        /*0330*/ 	.word	0x000099c0
        /*0334*/ 	.word	0x0000000b
        /*0338*/ 	.word	0x00000000
        /*033c*/ 	.short	0x010a
        /*033e*/ 	.byte	0x3f
	.zero		1


	//----- nvinfo : EIATTR_NUM_MBARRIERS
	.align		4
.L_35:
        /*0340*/ 	.byte	0x03, 0x38
        /*0342*/ 	.short	0x0012


	//----- nvinfo : EIATTR_EXIT_INSTR_OFFSETS
	.align		4
        /*0344*/ 	.byte	0x04, 0x1c
        /*0346*/ 	.short	(.L_37 - .L_36)


	//   ....[0]....
.L_36:
        /*0348*/ 	.word	0x00000710


	//   ....[1]....
        /*034c*/ 	.word	0x00000fe0


	//   ....[2]....
        /*0350*/ 	.word	0x00007db0


	//   ....[3]....
        /*0354*/ 	.word	0x000083e0


	//   ....[4]....
        /*0358*/ 	.word	0x000095d0


	//----- nvinfo : EIATTR_MAX_THREADS
	.align		4
.L_37:
        /*035c*/ 	.byte	0x04, 0x05
        /*035e*/ 	.short	(.L_39 - .L_38)
.L_38:
        /*0360*/ 	.word	0x00000180
        /*0364*/ 	.word	0x00000001
        /*0368*/ 	.word	0x00000001


	//----- nvinfo : EIATTR_CRS_STACK_SIZE
	.align		4
.L_39:
        /*036c*/ 	.byte	0x04, 0x1e
        /*036e*/ 	.short	(.L_41 - .L_40)
.L_40:
        /*0370*/ 	.word	0x00000000


	//----- nvinfo : EIATTR_CBANK_PARAM_SIZE
	.align		4
.L_41:
        /*0374*/ 	.byte	0x03, 0x19
        /*0376*/ 	.short	0x0470


	//----- nvinfo : EIATTR_PARAM_CBANK
	.align		4
        /*0378*/ 	.byte	0x04, 0x0a
        /*037a*/ 	.short	(.L_43 - .L_42)
	.align		4
.L_42:
        /*037c*/ 	.word	index@(.nv.constant0._ZN7cutlass13device_kernelINS_4gemm6kernel13GemmUniversalIN4cute5tupleIJiiiiEEENS1_10collective13CollectiveMmaINS1_34MainloopSm90TmaGmmaWarpSpecializedILi8ENS5_IJNS4_1CILi1EEESB_SB_EEENS1_35KernelTmaWarpSpecializedCooperativeEEENS5_IJNSA_ILi384EEENSA_ILi48EEENSA_ILi32EEEEEENS_6half_tENS5_IJlSB_lEEESJ_SK_NS4_8TiledMMAINS4_8MMA_AtomIJNS4_4SM904GMMA25MMA_64x16x16_F32F16F16_SSILNSO_5MajorE0ELSQ_0ELNSO_7ScaleInE1ELSR_1EEEEEENS4_6LayoutINS5_IJNSA_ILi2EEESB_SB_EEENS5_IJSB_NSA_ILi0EEESX_EEEEENS5_IJNS4_10UnderscoreES10_S10_EEEEENS4_13SM90_TMA_LOADENS4_14ComposedLayoutINS4_7SwizzleILi2ELi4ELi3EEENS4_18smem_ptr_flag_bitsILi16EEENSU_INS5_IJNSA_ILi8EEESH_EEENS5_IJSH_SB_EEEEEEEvNS4_8identityES13_S1D_vS1E_EENS_8epilogue10collective6detail29Sm90TmaWarpSpecializedAdapterINS1H_15DefaultEpilogueISJ_SK_SK_NS1G_6thread17LinearCombinationISJ_Li1EffLNS1L_9ScaleType4KindE0ELNS_15FloatRoundStyleE2ESJ_EENS1_15EpilogueDefaultEEEEEvvEEEEvNT_6ParamsE)
        /*0380*/ 	.short	0x0210
        /*0382*/ 	.short	0x0470


	//----- nvinfo : EIATTR_SW_WAR
	.align		4
.L_43:
        /*0384*/ 	.byte	0x04, 0x36
        /*0386*/ 	.short	(.L_45 - .L_44)
.L_44:
        /*0388*/ 	.word	0x00000008
.L_45:


//--------------------- .nv.callgraph             --------------------------
	.section	.nv.callgraph,"",@"SHT_CUDA_CALLGRAPH"
	.align	4
	.sectionentsize	8
	.align		4
        /*0000*/ 	.word	0x00000000
	.align		4
        /*0004*/ 	.word	0xffffffff
	.align		4
        /*0008*/ 	.word	index@(_ZN7cutlass13device_kernelINS_4gemm6kernel13GemmUniversalIN4cute5tupleIJiiiiEEENS1_10collective13CollectiveMmaINS1_34MainloopSm90TmaGmmaWarpSpecializedILi8ENS5_IJNS4_1CILi1EEESB_SB_EEENS1_35KernelTmaWarpSpecializedCooperativeEEENS5_IJNSA_ILi384EEENSA_ILi48EEENSA_ILi32EEEEEENS_6half_tENS5_IJlSB_lEEESJ_SK_NS4_8TiledMMAINS4_8MMA_AtomIJNS4_4SM904GMMA25MMA_64x16x16_F32F16F16_SSILNSO_5MajorE0ELSQ_0ELNSO_7ScaleInE1ELSR_1EEEEEENS4_6LayoutINS5_IJNSA_ILi2EEESB_SB_EEENS5_IJSB_NSA_ILi0EEESX_EEEEENS5_IJNS4_10UnderscoreES10_S10_EEEEENS4_13SM90_TMA_LOADENS4_14ComposedLayoutINS4_7SwizzleILi2ELi4ELi3EEENS4_18smem_ptr_flag_bitsILi16EEENSU_INS5_IJNSA_ILi8EEESH_EEENS5_IJSH_SB_EEEEEEEvNS4_8identityES13_S1D_vS1E_EENS_8epilogue10collective6detail29Sm90TmaWarpSpecializedAdapterINS1H_15DefaultEpilogueISJ_SK_SK_NS1G_6thread17LinearCombinationISJ_Li1EffLNS1L_9ScaleType4KindE0ELNS_15FloatRoundStyleE2ESJ_EENS1_15EpilogueDefaultEEEEEvvEEEEvNT_6ParamsE)
	.align		4
        /*000c*/ 	.word	index@(__assertfail)
	.align		4
        /*0010*/ 	.word	0x00000000
	.align		4
        /*0014*/ 	.word	0xfffffffe
	.align		4
        /*0018*/ 	.word	0x00000000
	.align		4
        /*001c*/ 	.word	0xfffffffd
	.align		4
        /*0020*/ 	.word	0x00000000
	.align		4
        /*0024*/ 	.word	0xfffffffc


//--------------------- .nv.constant4             --------------------------
	.section	.nv.constant4,"a",@progbits
	.align	8
	.align		8
.nv.constant4:
        /*0000*/ 	.dword	__assertfail
	.align		8
        /*0008*/ 	.dword	__unnamed_1
	.align		8
        /*0010*/ 	.dword	_ZN40_INTERNAL_b35fb672_4_k_cu_d5a39e17_117794cuda3std3__45__cpo5beginE
	.align		8
        /*0018*/ 	.dword	_ZN40_INTERNAL_b35fb672_4_k_cu_d5a39e17_117794cuda3std3__45__cpo3endE
	.align		8
        /*0020*/ 	.dword	_ZN40_INTERNAL_b35fb672_4_k_cu_d5a39e17_117794cuda3std3__45__cpo6cbeginE
	.align		8
        /*0028*/ 	.dword	_ZN40_INTERNAL_b35fb672_4_k_cu_d5a39e17_117794cuda3std3__45__cpo4cendE
	.align		8
        /*0030*/ 	.dword	_ZN40_INTERNAL_b35fb672_4_k_cu_d5a39e17_117794cuda3std3__442_GLOBAL__N__b35fb672_4_k_cu_d5a39e17_117796ignoreE
	.align		8
        /*0038*/ 	.dword	_ZN40_INTERNAL_b35fb672_4_k_cu_d5a39e17_117794cuda3std3__419piecewise_constructE
	.align		8
        /*0040*/ 	.dword	_ZN40_INTERNAL_b35fb672_4_k_cu_d5a39e17_117794cuda3std3__48in_placeE
	.align		8
        /*0048*/ 	.dword	_ZN40_INTERNAL_b35fb672_4_k_cu_d5a39e17_117794cuda3std6ranges3__45__cpo4swapE
	.align		8
        /*0050*/ 	.dword	_ZN40_INTERNAL_b35fb672_4_k_cu_d5a39e17_117794cuda3std6ranges3__45__cpo9iter_moveE
	.align		8
        /*0058*/ 	.dword	_ZN40_INTERNAL_b35fb672_4_k_cu_d5a39e17_117794cute7productE
	.align		8
        /*0060*/ 	.dword	_ZN40_INTERNAL_b35fb672_4_k_cu_d5a39e17_117794cute1_E
	.align		8
        /*0068*/ 	.dword	$str$22
	.align		8
        /*0070*/ 	.dword	$str$23


//--------------------- .text._ZN7cutlass13device_kernelINS_4gemm6kernel13GemmUniversalIN4cute5tupleIJiiiiEEENS1_10collective13CollectiveMmaINS1_34MainloopSm90TmaGmmaWarpSpecializedILi8ENS5_IJNS4_1CILi1EEESB_SB_EEENS1_35KernelTmaWarpSpecializedCooperativeEEENS5_IJNSA_ILi384EEENSA_ILi48EEENSA_ILi32EEEEEENS_6half_tENS5_IJlSB_lEEESJ_SK_NS4_8TiledMMAINS4_8MMA_AtomIJNS4_4SM904GMMA25MMA_64x16x16_F32F16F16_SSILNSO_5MajorE0ELSQ_0ELNSO_7ScaleInE1ELSR_1EEEEEENS4_6LayoutINS5_IJNSA_ILi2EEESB_SB_EEENS5_IJSB_NSA_ILi0EEESX_EEEEENS5_IJNS4_10UnderscoreES10_S10_EEEEENS4_13SM90_TMA_LOADENS4_14ComposedLayoutINS4_7SwizzleILi2ELi4ELi3EEENS4_18smem_ptr_flag_bitsILi16EEENSU_INS5_IJNSA_ILi8EEESH_EEENS5_IJSH_SB_EEEEEEEvNS4_8identityES13_S1D_vS1E_EENS_8epilogue10collective6detail29Sm90TmaWarpSpecializedAdapterINS1H_15DefaultEpilogueISJ_SK_SK_NS1G_6thread17LinearCombinationISJ_Li1EffLNS1L_9ScaleType4KindE0ELNS_15FloatRoundStyleE2ESJ_EENS1_15EpilogueDefaultEEEEEvvEEEEvNT_6ParamsE --------------------------
	.section	.text._ZN7cutlass13device_kernelINS_4gemm6kernel13GemmUniversalIN4cute5tupleIJiiiiEEENS1_10collective13CollectiveMmaINS1_34MainloopSm90TmaGmmaWarpSpecializedILi8ENS5_IJNS4_1CILi1EEESB_SB_EEENS1_35KernelTmaWarpSpecializedCooperativeEEENS5_IJNSA_ILi384EEENSA_ILi48EEENSA_ILi32EEEEEENS_6half_tENS5_IJlSB_lEEESJ_SK_NS4_8TiledMMAINS4_8MMA_AtomIJNS4_4SM904GMMA25MMA_64x16x16_F32F16F16_SSILNSO_5MajorE0ELSQ_0ELNSO_7ScaleInE1ELSR_1EEEEEENS4_6LayoutINS5_IJNSA_ILi2EEESB_SB_EEENS5_IJSB_NSA_ILi0EEESX_EEEEENS5_IJNS4_10UnderscoreES10_S10_EEEEENS4_13SM90_TMA_LOADENS4_14ComposedLayoutINS4_7SwizzleILi2ELi4ELi3EEENS4_18smem_ptr_flag_bitsILi16EEENSU_INS5_IJNSA_ILi8EEESH_EEENS5_IJSH_SB_EEEEEEEvNS4_8identityES13_S1D_vS1E_EENS_8epilogue10collective6detail29Sm90TmaWarpSpecializedAdapterINS1H_15DefaultEpilogueISJ_SK_SK_NS1G_6thread17LinearCombinationISJ_Li1EffLNS1L_9ScaleType4KindE0ELNS_15FloatRoundStyleE2ESJ_EENS1_15EpilogueDefaultEEEEEvvEEEEvNT_6ParamsE,"ax",@progbits
	.align	128
.text._ZN7cutlass13device_kernelINS_4gemm6kernel13GemmUniversalIN4cute5tupleIJiiiiEEENS1_10collective13CollectiveMmaINS1_34MainloopSm90TmaGmmaWarpSpecializedILi8ENS5_IJNS4_1CILi1EEESB_SB_EEENS1_35KernelTmaWarpSpecializedCooperativeEEENS5_IJNSA_ILi384EEENSA_ILi48EEENSA_ILi32EEEEEENS_6half_tENS5_IJlSB_lEEESJ_SK_NS4_8TiledMMAINS4_8MMA_AtomIJNS4_4SM904GMMA25MMA_64x16x16_F32F16F16_SSILNSO_5MajorE0ELSQ_0ELNSO_7ScaleInE1ELSR_1EEEEEENS4_6LayoutINS5_IJNSA_ILi2EEESB_SB_EEENS5_IJSB_NSA_ILi0EEESX_EEEEENS5_IJNS4_10UnderscoreES10_S10_EEEEENS4_13SM90_TMA_LOADENS4_14ComposedLayoutINS4_7SwizzleILi2ELi4ELi3EEENS4_18smem_ptr_flag_bitsILi16EEENSU_INS5_IJNSA_ILi8EEESH_EEENS5_IJSH_SB_EEEEEEEvNS4_8identityES13_S1D_vS1E_EENS_8epilogue10collective6detail29Sm90TmaWarpSpecializedAdapterINS1H_15DefaultEpilogueISJ_SK_SK_NS1G_6thread17LinearCombinationISJ_Li1EffLNS1L_9ScaleType4KindE0ELNS_15FloatRoundStyleE2ESJ_EENS1_15EpilogueDefaultEEEEEvvEEEEvNT_6ParamsE:
        .type           _ZN7cutlass13device_kernelINS_4gemm6kernel13GemmUniversalIN4cute5tupleIJiiiiEEENS1_10collective13CollectiveMmaINS1_34MainloopSm90TmaGmmaWarpSpecializedILi8ENS5_IJNS4_1CILi1EEESB_SB_EEENS1_35KernelTmaWarpSpecializedCooperativeEEENS5_IJNSA_ILi384EEENSA_ILi48EEENSA_ILi32EEEEEENS_6half_tENS5_IJlSB_lEEESJ_SK_NS4_8TiledMMAINS4_8MMA_AtomIJNS4_4SM904GMMA25MMA_64x16x16_F32F16F16_SSILNSO_5MajorE0ELSQ_0ELNSO_7ScaleInE1ELSR_1EEEEEENS4_6LayoutINS5_IJNSA_ILi2EEESB_SB_EEENS5_IJSB_NSA_ILi0EEESX_EEEEENS5_IJNS4_10UnderscoreES10_S10_EEEEENS4_13SM90_TMA_LOADENS4_14ComposedLayoutINS4_7SwizzleILi2ELi4ELi3EEENS4_18smem_ptr_flag_bitsILi16EEENSU_INS5_IJNSA_ILi8EEESH_EEENS5_IJSH_SB_EEEEEEEvNS4_8identityES13_S1D_vS1E_EENS_8epilogue10collective6detail29Sm90TmaWarpSpecializedAdapterINS1H_15DefaultEpilogueISJ_SK_SK_NS1G_6thread17LinearCombinationISJ_Li1EffLNS1L_9ScaleType4KindE0ELNS_15FloatRoundStyleE2ESJ_EENS1_15EpilogueDefaultEEEEEvvEEEEvNT_6ParamsE,@function
        .size           _ZN7cutlass13device_kernelINS_4gemm6kernel13GemmUniversalIN4cute5tupleIJiiiiEEENS1_10collective13CollectiveMmaINS1_34MainloopSm90TmaGmmaWarpSpecializedILi8ENS5_IJNS4_1CILi1EEESB_SB_EEENS1_35KernelTmaWarpSpecializedCooperativeEEENS5_IJNSA_ILi384EEENSA_ILi48EEENSA_ILi32EEEEEENS_6half_tENS5_IJlSB_lEEESJ_SK_NS4_8TiledMMAINS4_8MMA_AtomIJNS4_4SM904GMMA25MMA_64x16x16_F32F16F16_SSILNSO_5MajorE0ELSQ_0ELNSO_7ScaleInE1ELSR_1EEEEEENS4_6LayoutINS5_IJNSA_ILi2EEESB_SB_EEENS5_IJSB_NSA_ILi0EEESX_EEEEENS5_IJNS4_10UnderscoreES10_S10_EEEEENS4_13SM90_TMA_LOADENS4_14ComposedLayoutINS4_7SwizzleILi2ELi4ELi3EEENS4_18smem_ptr_flag_bitsILi16EEENSU_INS5_IJNSA_ILi8EEESH_EEENS5_IJSH_SB_EEEEEEEvNS4_8identityES13_S1D_vS1E_EENS_8epilogue10collective6detail29Sm90TmaWarpSpecializedAdapterINS1H_15DefaultEpilogueISJ_SK_SK_NS1G_6thread17LinearCombinationISJ_Li1EffLNS1L_9ScaleType4KindE0ELNS_15FloatRoundStyleE2ESJ_EENS1_15EpilogueDefaultEEEEEvvEEEEvNT_6ParamsE,(.L_x_213 - _ZN7cutlass13device_kernelINS_4gemm6kernel13GemmUniversalIN4cute5tupleIJiiiiEEENS1_10collective13CollectiveMmaINS1_34MainloopSm90TmaGmmaWarpSpecializedILi8ENS5_IJNS4_1CILi1EEESB_SB_EEENS1_35KernelTmaWarpSpecializedCooperativeEEENS5_IJNSA_ILi384EEENSA_ILi48EEENSA_ILi32EEEEEENS_6half_tENS5_IJlSB_lEEESJ_SK_NS4_8TiledMMAINS4_8MMA_AtomIJNS4_4SM904GMMA25MMA_64x16x16_F32F16F16_SSILNSO_5MajorE0ELSQ_0ELNSO_7ScaleInE1ELSR_1EEEEEENS4_6LayoutINS5_IJNSA_ILi2EEESB_SB_EEENS5_IJSB_NSA_ILi0EEESX_EEEEENS5_IJNS4_10UnderscoreES10_S10_EEEEENS4_13SM90_TMA_LOADENS4_14ComposedLayoutINS4_7SwizzleILi2ELi4ELi3EEENS4_18smem_ptr_flag_bitsILi16EEENSU_INS5_IJNSA_ILi8EEESH_EEENS5_IJSH_SB_EEEEEEEvNS4_8identityES13_S1D_vS1E_EENS_8epilogue10collective6detail29Sm90TmaWarpSpecializedAdapterINS1H_15DefaultEpilogueISJ_SK_SK_NS1G_6thread17LinearCombinationISJ_Li1EffLNS1L_9ScaleType4KindE0ELNS_15FloatRoundStyleE2ESJ_EENS1_15EpilogueDefaultEEEEEvvEEEEvNT_6ParamsE)
        .other          _ZN7cutlass13device_kernelINS_4gemm6kernel13GemmUniversalIN4cute5tupleIJiiiiEEENS1_10collective13CollectiveMmaINS1_34MainloopSm90TmaGmmaWarpSpecializedILi8ENS5_IJNS4_1CILi1EEESB_SB_EEENS1_35KernelTmaWarpSpecializedCooperativeEEENS5_IJNSA_ILi384EEENSA_ILi48EEENSA_ILi32EEEEEENS_6half_tENS5_IJlSB_lEEESJ_SK_NS4_8TiledMMAINS4_8MMA_AtomIJNS4_4SM904GMMA25MMA_64x16x16_F32F16F16_SSILNSO_5MajorE0ELSQ_0ELNSO_7ScaleInE1ELSR_1EEEEEENS4_6LayoutINS5_IJNSA_ILi2EEESB_SB_EEENS5_IJSB_NSA_ILi0EEESX_EEEEENS5_IJNS4_10UnderscoreES10_S10_EEEEENS4_13SM90_TMA_LOADENS4_14ComposedLayoutINS4_7SwizzleILi2ELi4ELi3EEENS4_18smem_ptr_flag_bitsILi16EEENSU_INS5_IJNSA_ILi8EEESH_EEENS5_IJSH_SB_EEEEEEEvNS4_8identityES13_S1D_vS1E_EENS_8epilogue10collective6detail29Sm90TmaWarpSpecializedAdapterINS1H_15DefaultEpilogueISJ_SK_SK_NS1G_6thread17LinearCombinationISJ_Li1EffLNS1L_9ScaleType4KindE0ELNS_15FloatRoundStyleE2ESJ_EENS1_15EpilogueDefaultEEEEEvvEEEEvNT_6ParamsE,@"STO_CUDA_ENTRY STV_DEFAULT"
_ZN7cutlass13device_kernelINS_4gemm6kernel13GemmUniversalIN4cute5tupleIJiiiiEEENS1_10collective13CollectiveMmaINS1_34MainloopSm90TmaGmmaWarpSpecializedILi8ENS5_IJNS4_1CILi1EEESB_SB_EEENS1_35KernelTmaWarpSpecializedCooperativeEEENS5_IJNSA_ILi384EEENSA_ILi48EEENSA_ILi32EEEEEENS_6half_tENS5_IJlSB_lEEESJ_SK_NS4_8TiledMMAINS4_8MMA_AtomIJNS4_4SM904GMMA25MMA_64x16x16_F32F16F16_SSILNSO_5MajorE0ELSQ_0ELNSO_7ScaleInE1ELSR_1EEEEEENS4_6LayoutINS5_IJNSA_ILi2EEESB_SB_EEENS5_IJSB_NSA_ILi0EEESX_EEEEENS5_IJNS4_10UnderscoreES10_S10_EEEEENS4_13SM90_TMA_LOADENS4_14ComposedLayoutINS4_7SwizzleILi2ELi4ELi3EEENS4_18smem_ptr_flag_bitsILi16EEENSU_INS5_IJNSA_ILi8EEESH_EEENS5_IJSH_SB_EEEEEEEvNS4_8identityES13_S1D_vS1E_EENS_8epilogue10collective6detail29Sm90TmaWarpSpecializedAdapterINS1H_15DefaultEpilogueISJ_SK_SK_NS1G_6thread17LinearCombinationISJ_Li1EffLNS1L_9ScaleType4KindE0ELNS_15FloatRoundStyleE2ESJ_EENS1_15EpilogueDefaultEEEEEvvEEEEvNT_6ParamsE:
[----:B------:R-:W0:Y:S01]  /*0000*/  LDC R1, c[0x0][0x28] ;  /* 0x00000a00ff017b82 */ /* 0x000e220000000800 */
[----:B------:R-:W1:Y:S01]  /*0010*/  S2R R4, SR_TID.X ;  /* 0x0000000000047919 */ /* 0x000e620000002100 */
[----:B------:R-:W-:Y:S01]  /*0020*/  ELECT P0, URZ, PT ;  /* 0x00000000003f782f */ /* 0x000fe20003800000 */
[----:B------:R-:W-:Y:S01]  /*0030*/  BSSY B0, `(.L_x_0) ;  /* 0x000000f000007945 */ /* 0x000fe20003800000 */
[--C-:B-1----:R-:W-:Y:S02]  /*0040*/  SHF.R.U32.HI R0, RZ, 0x5, R4.reuse ;  /* 0x00000005ff007819 */ /* 0x102fe40000011604 */
[----:B------:R-:W-:-:S03]  /*0050*/  SHF.R.U32.HI R14, RZ, 0x7, R4 ;  /* 0x00000007ff0e7819 */ /* 0x000fc60000011604 */
[----:B------:R-:W1:Y:S04]  /*0060*/  SHFL.IDX PT, R5, R0, RZ, 0x1f ;  /* 0x00001fff00057589 */ /* 0x000e6800000e0000 */
[----:B------:R2:W3:Y:S01]  /*0070*/  SHFL.IDX PT, R10, R14, RZ, 0x1f ;  /* 0x00001fff0e0a7589 */ /* 0x0004e200000e0000 */
[----:B-1----:R-:W-:-:S13]  /*0080*/  ISETP.NE.OR P0, PT, R5, RZ, !P0 ;  /* 0x000000ff0500720c */ /* 0x002fda0004705670 */
[----:B0-23--:R-:W-:Y:S05]  /*0090*/  @P0 BRA `(.L_x_1) ;  /* 0x0000000000200947 */ /* 0x00dfea0003800000 */
[----:B------:R-:W-:Y:S02]  /*00a0*/  ULDC.64 UR4, c[0x0][0x198] ;  /* 0x0000660000047ab9 */ /* 0x000fe40000000a00 */
[----:B------:R-:W-:Y:S02]  /*00b0*/  UIADD3 UR6, UP0, UR4, 0xf0, URZ ;  /* 0x000000f004067890 */ /* 0x000fe4000ff1e03f */
[----:B------:R-:W-:Y:S02]  /*00c0*/  UIADD3 UR4, UP1, UR4, 0x1f0, URZ ;  /* 0x000001f004047890 */ /* 0x000fe4000ff3e03f */
[----:B------:R-:W-:Y:S02]  /*00d0*/  UIADD3.X UR7, URZ, UR5, URZ, UP0, !UPT ;  /* 0x000000053f077290 */ /* 0x000fe400087fe43f */
[----:B------:R-:W-:-:S07]  /*00e0*/  UIADD3.X UR5, URZ, UR5, URZ, UP1, !UPT ;  /* 0x000000053f057290 */ /* 0x000fce0008ffe43f */
[----:B------:R0:W-:Y:S02]  /*00f0*/  UTMACCTL.PF [UR6] ;  /* 0x00000000060079b9 */ /* 0x0001e40008040000 */
[----:B------:R0:W-:Y:S02]  /*0100*/  UTMACCTL.PF [UR4] ;  /* 0x00000000040079b9 */ /* 0x0001e40008040000 */
[----:B0-----:R-:W-:Y:S01]  /*0110*/  NOP ;  /* 0x0000000000007918 */ /* 0x001fe20000000000 */
.L_x_1:
[----:B------:R-:W-:Y:S05]  /*0120*/  BSYNC B0 ;  /* 0x0000000000007941 */ /* 0x000fea0003800000 */
.L_x_0:
[----:B------:R-:W0:Y:S02]  /*0130*/  SHFL.IDX PT, R2, R0, RZ, 0x1f ;  /* 0x00001fff00027589 */ /* 0x000e2400000e0000 */
[----:B0-----:R-:W-:-:S13]  /*0140*/  ISETP.NE.AND P0, PT, R2, RZ, PT ;  /* 0x000000ff0200720c */ /* 0x001fda0003f05270 */
[----:B------:R-:W-:Y:S05]  /*0150*/  @P0 BRA `(.L_x_2) ;  /* 0x0000000000840947 */ /* 0x000fea0003800000 */
[----:B------:R-:W-:Y:S01]  /*0160*/  ELECT P0, URZ, PT ;  /* 0x00000000003f782f */ /* 0x000fe20003800000 */
[----:B------:R-:W-:-:S12]  /*0170*/  BSSY B0, `(.L_x_2) ;  /* 0x000001f000007945 */ /* 0x000fd80003800000 */
[----:B------:R-:W-:Y:S05]  /*0180*/  @!P0 BRA `(.L_x_3) ;  /* 0x0000000000748947 */ /* 0x000fea0003800000 */
[----:B------:R-:W0:Y:S01]  /*0190*/  S2UR UR8, SR_CgaCtaId ;  /* 0x00000000000879c3 */ /* 0x000e220000008800 */
[----:B------:R-:W-:Y:S01]  /*01a0*/  UMOV UR4, 0x400 ;  /* 0x0000040000047882 */ /* 0x000fe20000000000 */
[----:B------:R-:W-:Y:S01]  /*01b0*/  UMOV UR5, 0x1 ;  /* 0x0000000100057882 */ /* 0x000fe20000000000 */
[----:B------:R-:W-:Y:S02]  /*01c0*/  UMOV UR6, 0x100 ;  /* 0x0000010000067882 */ /* 0x000fe40000000000 */
[----:B------:R-:W-:-:S04]  /*01d0*/  UIADD3 UR6, -UR6, 0x100000, URZ ;  /* 0x0010000006067890 */ /* 0x000fc8000fffe13f */
[----:B------:R-:W-:Y:S02]  /*01e0*/  USHF.L.U32 UR7, UR6, 0xb, URZ ;  /* 0x0000000b06077899 */ /* 0x000fe4000800063f */
[----:B------:R-:W-:Y:S02]  /*01f0*/  USHF.L.U32 UR6, UR6, 0x1, URZ ;  /* 0x0000000106067899 */ /* 0x000fe4000800063f */
[----:B0-----:R-:W-:Y:S02]  /*0200*/  ULEA UR8, UR8, UR4, 0x18 ;  /* 0x0000000408087291 */ /* 0x001fe4000f8ec03f */
[----:B------:R-:W-:-:S04]  /*0210*/  UIADD3 UR4, -UR5, 0x100000, URZ ;  /* 0x0010000005047890 */ /* 0x000fc8000fffe13f */
[----:B------:R-:W-:Y:S02]  /*0220*/  USHF.L.U32 UR5, UR4, 0xb, URZ ;  /* 0x0000000b04057899 */ /* 0x000fe4000800063f */
[----:B------:R-:W-:Y:S01]  /*0230*/  USHF.L.U32 UR4, UR4, 0x1, URZ ;  /* 0x0000000104047899 */ /* 0x000fe2000800063f */
[----:B------:R-:W0:Y:S11]  /*0240*/  FENCE.VIEW.ASYNC.S ;  /* 0x00000000000073c6 */ /* 0x000e360000000000 */
[----:B0-----:R0:W1:Y:S01]  /*0250*/  SYNCS.EXCH.64 URZ, [UR8], UR4 ;  /* 0x00000004083f75b2 */ /* 0x0010620008000100 */
[----:B------:R0:W2:Y:S01]  /*0260*/  SYNCS.EXCH.64 URZ, [UR8+0x40], UR6 ;  /* 0x00004006083f75b2 */ /* 0x0000a20008000100 */
[----:B------:R0:W3:Y:S01]  /*0270*/  SYNCS.EXCH.64 URZ, [UR8+0x8], UR4 ;  /* 0x00000804083f75b2 */ /* 0x0000e20008000100 */
[----:B------:R0:W4:Y:S01]  /*0280*/  SYNCS.EXCH.64 URZ, [UR8+0x48], UR6 ;  /* 0x00004806083f75b2 */ /* 0x0001220008000100 */
[----:B------:R0:W0:Y:S01]  /*0290*/  SYNCS.EXCH.64 URZ, [UR8+0x10], UR4 ;  /* 0x00001004083f75b2 */ /* 0x0000220008000100 */
        /* <DEDUP_REMOVED lines=11> */
[----:B------:R-:W-:Y:S01]  /*0350*/  NOP ;  /* 0x0000000000007918 */ /* 0x000fe20000000000 */
.L_x_3:
[----:B0-----:R-:W-:Y:S05]  /*0360*/  BSYNC B0 ;  /* 0x0000000000007941 */ /* 0x001fea0003800000 */
.L_x_2:
[----:B------:R-:W0:Y:S01]  /*0370*/  SHFL.IDX PT, R0, R0, RZ, 0x1f ;  /* 0x00001fff00007589 */ /* 0x000e2200000e0000 */
[----:B------:R-:W-:Y:S01]  /*0380*/  ELECT P0, URZ, PT ;  /* 0x00000000003f782f */ /* 0x000fe20003800000 */
[----:B------:R-:W5:Y:S01]  /*0390*/  LDC R2, c[0x0][0x65c] ;  /* 0x00019700ff027b82 */ /* 0x000f620000000800 */
[----:B------:R-:W-:Y:S01]  /*03a0*/  UMOV UR4, 0x20 ;  /* 0x0000002000047882 */ /* 0x000fe20000000000 */
[----:B------:R-:W1:Y:S01]  /*03b0*/  S2R R3, SR_CTAID.Y ;  /* 0x0000000000037919 */ /* 0x000e620000002600 */
[----:B------:R-:W-:Y:S01]  /*03c0*/  NOP ;  /* 0x0000000000007918 */ /* 0x000fe20000000000 */
[----:B------:R-:W-:Y:S01]  /*03d0*/  ISETP.NE.AND P2, PT, R10, RZ, PT ;  /* 0x000000ff0a00720c */ /* 0x000fe20003f45270 */
[----:B------:R-:W-:Y:S01]  /*03e0*/  NOP ;  /* 0x0000000000007918 */ /* 0x000fe20000000000 */
[----:B------:R-:W2:Y:S01]  /*03f0*/  S2R R6, SR_CTAID.X ;  /* 0x0000000000067919 */ /* 0x000ea20000002500 */
[----:B------:R-:W-:Y:S01]  /*0400*/  IMAD.MOV.U32 R7, RZ, RZ, RZ ;  /* 0x000000ffff077224 */ /* 0x000fe200078e00ff */
[----:B0-----:R-:W-:-:S02]  /*0410*/  ISETP.NE.OR P0, PT, R0, RZ, !P0 ;  /* 0x000000ff0000720c */ /* 0x001fc40004705670 */
[----:B-----5:R-:W-:-:S04]  /*0420*/  ISETP.NE.AND P3, PT, R2, 0x1, PT ;  /* 0x000000010200780c */ /* 0x020fc80003f65270 */
[----:B------:R-:W-:Y:S02]  /*0430*/  P2R R0, PR, RZ, 0x8 ;  /* 0x00000008ff007803 */ /* 0x000fe40000000000 */
[----:B------:R-:W-:-:S04]  /*0440*/  SHF.R.S32.HI R0, RZ, 0x1f, R5 ;  /* 0x0000001fff007819 */ /* 0x000fc80000011405 */
[----:B------:R-:W-:Y:S01]  /*0450*/  LEA.HI R0, R0, R5, RZ, 0x2 ;  /* 0x0000000500007211 */ /* 0x000fe200078f10ff */
[----:B------:R-:W-:Y:S01]  /*0460*/  VOTEU.ALL UP0, P0 ;  /* 0x00000000003f7886 */ /* 0x000fe20000000000 */
[----:B------:R-:W-:Y:S01]  /*0470*/  VOTEU.ALL UP1, P0 ;  /* 0x00000000003f7886 */ /* 0x000fe20000020000 */
[----:B------:R-:W2:Y:S01]  /*0480*/  @P3 LDC R17, c[0x0][0x10] ;  /* 0x00000400ff113b82 */ /* 0x000ea20000000800 */
[----:B------:R-:W-:Y:S01]  /*0490*/  LOP3.LUT R0, R0, 0xfffffffc, RZ, 0xc0, !PT ;  /* 0xfffffffc00007812 */ /* 0x000fe200078ec0ff */
[----:B-1----:R-:W-:Y:S01]  /*04a0*/  @P3 IMAD.MOV.U32 R8, RZ, RZ, R3 ;  /* 0x000000ffff083224 */ /* 0x002fe200078e0003 */
[----:B------:R-:W-:Y:S01]  /*04b0*/  @!UP0 UMOV UR6, 0x400 ;  /* 0x0000040000068882 */ /* 0x000fe20000000000 */
[----:B------:R-:W-:-:S04]  /*04c0*/  @!UP0 UIADD3 UR4, -UR4, 0x100000, URZ ;  /* 0x0010000004048890 */ /* 0x000fc8000fffe13f */
[----:B------:R-:W-:Y:S02]  /*04d0*/  @!UP0 USHF.L.U32 UR5, UR4, 0xb, URZ ;  /* 0x0000000b04058899 */ /* 0x000fe4000800063f */
[----:B------:R-:W-:Y:S01]  /*04e0*/  @!UP0 USHF.L.U32 UR4, UR4, 0x1, URZ ;  /* 0x0000000104048899 */ /* 0x000fe2000800063f */
[----:B------:R-:W-:Y:S02]  /*04f0*/  @P3 IMAD.MOV.U32 R9, RZ, RZ, RZ ;  /* 0x000000ffff093224 */ /* 0x000fe400078e00ff */
[----:B------:R-:W-:Y:S01]  /*0500*/  IMAD.IADD R0, R5, 0x1, -R0 ;  /* 0x0000000105007824 */ /* 0x000fe200078e0a00 */
[----:B------:R-:W0:Y:S01]  /*0510*/  @!UP0 S2UR UR7, SR_CgaCtaId ;  /* 0x00000000000789c3 */ /* 0x000e220000008800 */
[----:B------:R-:W-:-:S03]  /*0520*/  @P3 IMAD.MOV.U32 R5, RZ, RZ, RZ ;  /* 0x000000ffff053224 */ /* 0x000fc600078e00ff */
[----:B------:R-:W-:-:S04]  /*0530*/  ISETP.NE.AND P1, PT, R0, 0x3, PT ;  /* 0x000000030000780c */ /* 0x000fc80003f25270 */
[----:B------:R-:W1:Y:S01]  /*0540*/  @!P3 LDC R11, c[0x0][0xc] ;  /* 0x00000300ff0bbb82 */ /* 0x000e620000000800 */
[----:B--2---:R-:W-:-:S04]  /*0550*/  @P3 IMAD.WIDE.U32 R16, R6, R17, R8 ;  /* 0x0000001106103225 */ /* 0x004fc800078e0008 */
[----:B------:R-:W-:Y:S01]  /*0560*/  @P3 IMAD.IADD R17, R17, 0x1, R5 ;  /* 0x0000000111113824 */ /* 0x000fe200078e0205 */
[----:B------:R-:W-:Y:S01]  /*0570*/  LOP3.LUT R5, R4, 0x7f, RZ, 0xc0, !PT ;  /* 0x0000007f04057812 */ /* 0x000fe200078ec0ff */
[----:B0-----:R-:W-:Y:S01]  /*0580*/  @!UP0 ULEA UR8, UR7, UR6, 0x18 ;  /* 0x0000000607088291 */ /* 0x001fe2000f8ec03f */
[----:B------:R-:W-:Y:S02]  /*0590*/  VOTEU.ALL UP0, P0 ;  /* 0x00000000003f7886 */ /* 0x000fe40000000000 */
[----:B------:R-:W-:Y:S01]  /*05a0*/  ULDC UR6, c[0x0][0xc] ;  /* 0x0000030000067ab9 */ /* 0x000fe20000000800 */
[----:B------:R-:W-:Y:S01]  /*05b0*/  ISETP.EQ.OR P0, PT, R0, RZ, !P1 ;  /* 0x000000ff0000720c */ /* 0x000fe20004f02670 */
[----:B------:R-:W-:-:S03]  /*05c0*/  ULDC UR7, c[0x0][0x10] ;  /* 0x0000040000077ab9 */ /* 0x000fc60000000800 */
[C---:B------:R-:W-:Y:S01]  /*05d0*/  ISETP.EQ.AND P0, PT, R10.reuse, RZ, P0 ;  /* 0x000000ff0a00720c */ /* 0x040fe20000702270 */
[----:B------:R-:W-:Y:S02]  /*05e0*/  VIADD R10, R10, 0xffffffff ;  /* 0xffffffff0a0a7836 */ /* 0x000fe40000000000 */
[----:B-1----:R-:W-:Y:S01]  /*05f0*/  @!P3 IMAD.WIDE.U32 R8, R11, R3, R6 ;  /* 0x000000030b08b225 */ /* 0x002fe200078e0006 */
[----:B------:R-:W0:Y:S02]  /*0600*/  FENCE.VIEW.ASYNC.S ;  /* 0x00000000000073c6 */ /* 0x000e240000000000 */
[----:B0-----:R-:W3:Y:S01]  /*0610*/  @!UP0 SYNCS.EXCH.64 URZ, [UR8+0x90], UR4 ;  /* 0x00009004083f85b2 */ /* 0x001ee20008000100 */
[----:B------:R-:W-:Y:S02]  /*0620*/  SEL R18, RZ, 0x1, !P0 ;  /* 0x00000001ff127807 */ /* 0x000fe40004000000 */
[----:B------:R-:W-:Y:S01]  /*0630*/  ISETP.GE.U32.AND P1, PT, R10, 0x2, PT ;  /* 0x000000020a00780c */ /* 0x000fe20003f26070 */
[----:B------:R-:W-:-:S02]  /*0640*/  @!P3 IMAD.MOV.U32 R16, RZ, RZ, R8 ;  /* 0x000000ffff10b224 */ /* 0x000fc400078e0008 */
[----:B------:R-:W-:Y:S01]  /*0650*/  @!P3 IMAD.MOV.U32 R17, RZ, RZ, R9 ;  /* 0x000000ffff11b224 */ /* 0x000fe200078e0009 */
[----:B------:R-:W-:Y:S01]  /*0660*/  SEL R18, R18, 0x2, P1 ;  /* 0x0000000212127807 */ /* 0x000fe20000800000 */
[----:B------:R0:W3:Y:S01]  /*0670*/  @!UP1 SYNCS.EXCH.64 URZ, [UR8+0x98], UR4 ;  /* 0x00009804083f95b2 */ /* 0x0000e20008000100 */
[----:B------:R-:W-:Y:S01]  /*0680*/  NOP ;  /* 0x0000000000007918 */ /* 0x000fe20000000000 */
[----:B0-----:R-:W-:-:S03]  /*0690*/  UIMAD.WIDE.U32 UR4, UR6, UR7, URZ ;  /* 0x00000007060472a5 */ /* 0x001fc6000f8e003f */
[----:B------:R-:W-:Y:S02]  /*06a0*/  ULDC UR6, c[0x0][0x14] ;  /* 0x0000050000067ab9 */ /* 0x000fe40000000800 */
[----:B------:R-:W-:Y:S02]  /*06b0*/  UIMAD.WIDE.U32 UR36, UR4, UR6, URZ ;  /* 0x00000006042472a5 */ /* 0x000fe4000f8e003f */
[----:B------:R-:W-:-:S04]  /*06c0*/  UIMAD UR42, UR5, UR6, URZ ;  /* 0x00000006052a72a4 */ /* 0x000fc8000f8e023f */
[----:B------:R-:W-:Y:S01]  /*06d0*/  UIADD3 UR42, UR37, UR42, URZ ;  /* 0x0000002a252a7290 */ /* 0x000fe2000fffe03f */
[----:B---34-:R-:W-:Y:S06]  /*06e0*/  BAR.SYNC.DEFER_BLOCKING 0x0 ;  /* 0x0000000000007b1d */ /* 0x018fec0000010000 */
[----:B------:R-:W-:Y:S05]  /*06f0*/  @!P2 BRA `(.L_x_4) ;  /* 0x0000007400b0a947 */ /* 0x000fea0003800000 */
[----:B------:R-:W-:-:S13]  /*0700*/  ISETP.GT.U32.AND P0, PT, R10, 0x1, PT ;  /* 0x000000010a00780c */ /* 0x000fda0003f04070 */
[----:B------:R-:W-:Y:S05]  /*0710*/  @P0 EXIT ;  /* 0x000000000000094d */ /* 0x000fea0003800000 */
[----:B------:R-:W-:Y:S01]  /*0720*/  ULDC.64 UR4, c[0x0][0x650] ;  /* 0x0001940000047ab9 */ /* 0x000fe20000000a00 */
[----:B------:R-:W-:Y:S01]  /*0730*/  PRMT R0, RZ, 0x7610, R0 ;  /* 0x00007610ff007816 */ /* 0x000fe20000000000 */
[----:B------:R-:W-:Y:S01]  /*0740*/  IMAD.MOV.U32 R105, RZ, RZ, -0x1 ;  /* 0xffffffffff697424 */ /* 0x000fe200078e00ff */
[----:B------:R-:W-:Y:S01]  /*0750*/  ISETP.GE.U32.AND P0, PT, R16, UR4, PT ;  /* 0x0000000410007c0c */ /* 0x000fe2000bf06070 */
[----:B------:R-:W-:Y:S02]  /*0760*/  IMAD.MOV.U32 R103, RZ, RZ, -0x1 ;  /* 0xffffffffff677424 */ /* 0x000fe400078e00ff */
[----:B------:R-:W-:Y:S01]  /*0770*/  IMAD.MOV.U32 R19, RZ, RZ, -0x1 ;  /* 0xffffffffff137424 */ /* 0x000fe200078e00ff */
[----:B------:R-:W-:-:S13]  /*0780*/  ISETP.GE.U32.AND.EX P0, PT, R17, UR5, PT, P0 ;  /* 0x0000000511007c0c */ /* 0x000fda000bf06100 */
[----:B------:R-:W-:Y:S05]  /*0790*/  @P0 BRA `(.L_x_5) ;  /* 0x0000000400580947 */ /* 0x000fea0003800000 */
[----:B------:R-:W0:Y:S01]  /*07a0*/  LDC.64 R20, c[0x0][0x628] ;  /* 0x00018a00ff147b82 */ /* 0x000e220000000a00 */
[----:B------:R-:W-:Y:S02]  /*07b0*/  IMAD.MOV.U32 R8, RZ, RZ, R16 ;  /* 0x000000ffff087224 */ /* 0x000fe400078e0010 */
[----:B------:R-:W-:-:S05]  /*07c0*/  IMAD.MOV.U32 R9, RZ, RZ, R17 ;  /* 0x000000ffff097224 */ /* 0x000fca00078e0011 */
[----:B------:R-:W1:Y:S08]  /*07d0*/  LDC R0, c[0x0][0x630] ;  /* 0x00018c00ff007b82 */ /* 0x000e700000000800 */
[----:B------:R-:W2:Y:S01]  /*07e0*/  LDC.64 R22, c[0x0][0x620] ;  /* 0x00018800ff167b82 */ /* 0x000ea20000000a00 */
[----:B0-----:R-:W-:-:S04]  /*07f0*/  ISETP.NE.U32.AND P0, PT, R20, RZ, PT ;  /* 0x000000ff1400720c */ /* 0x001fc80003f05070 */
[----:B------:R-:W-:-:S13]  /*0800*/  ISETP.NE.AND.EX P0, PT, R21, RZ, PT, P0 ;  /* 0x000000ff1500720c */ /* 0x000fda0003f05300 */
[----:B-12---:R-:W-:Y:S05]  /*0810*/  @!P0 BRA `(.L_x_6) ;  /* 0x0000000000288947 */ /* 0x006fea0003800000 */
[----:B------:R-:W0:Y:S02]  /*0820*/  LDC R13, c[0x0][0x634] ;  /* 0x00018d00ff0d7b82 */ /* 0x000e240000000800 */
[----:B0-----:R-:W-:-:S05]  /*0830*/  IADD3 R13, P0, R16, R13, RZ ;  /* 0x0000000d100d7210 */ /* 0x001fca0007f1e0ff */
[----:B------:R-:W-:-:S04]  /*0840*/  IMAD.X R15, RZ, RZ, R17, P0 ;  /* 0x000000ffff0f7224 */ /* 0x000fc800000e0611 */
[----:B------:R-:W-:-:S04]  /*0850*/  IMAD.WIDE.U32 R8, R15, R20, RZ ;  /* 0x000000140f087225 */ /* 0x000fc800078e00ff */
[----:B------:R-:W-:-:S04]  /*0860*/  IMAD.WIDE.U32 R10, P0, R13, R21, R8 ;  /* 0x000000150d0a7225 */ /* 0x000fc80007800008 */
[----:B------:R-:W-:-:S04]  /*0870*/  IMAD.WIDE.U32 R8, R13, R20, RZ ;  /* 0x000000140d087225 */ /* 0x000fc800078e00ff */
[----:B------:R-:W-:Y:S01]  /*0880*/  IMAD.X R13, RZ, RZ, RZ, P0 ;  /* 0x000000ffff0d7224 */ /* 0x000fe200000e06ff */
[----:B------:R-:W-:Y:S01]  /*0890*/  IADD3 RZ, P0, R9, R10, RZ ;  /* 0x0000000a09ff7210 */ /* 0x000fe20007f1e0ff */
[----:B------:R-:W-:-:S04]  /*08a0*/  IMAD.MOV.U32 R12, RZ, RZ, R11 ;  /* 0x000000ffff0c7224 */ /* 0x000fc800078e000b */
[----:B------:R-:W-:-:S08]  /*08b0*/  IMAD.WIDE.U32.X R8, R15, R21, R12, P0 ;  /* 0x000000150f087225 */ /* 0x000fd000000e040c */
.L_x_6:
[-CC-:B------:R-:W-:Y:S01]  /*08c0*/  SHF.R.U64 R25, R8, R0.reuse, R9.reuse ;  /* 0x0000000008197219 */ /* 0x180fe20000001209 */
[----:B------:R-:W0:Y:S01]  /*08d0*/  LDC R12, c[0x0][0x618] ;  /* 0x00018600ff0c7b82 */ /* 0x000e220000000800 */
[----:B------:R-:W-:Y:S01]  /*08e0*/  SHF.R.U32.HI R7, RZ, R0, R9 ;  /* 0x00000000ff077219 */ /* 0x000fe20000011609 */
[----:B------:R-:W-:Y:S01]  /*08f0*/  ULDC UR4, c[0x0][0x150] ;  /* 0x0000540000047ab9 */ /* 0x000fe20000000800 */
[----:B------:R-:W-:Y:S02]  /*0900*/  IADD3 R11, P0, RZ, -R25, RZ ;  /* 0x80000019ff0b7210 */ /* 0x000fe40007f1e0ff */
[----:B------:R-:W-:-:S03]  /*0910*/  I2FP.F32.U32 R0, R6 ;  /* 0x0000000600007245 */ /* 0x000fc60000201000 */
[----:B------:R-:W1:Y:S01]  /*0920*/  LDC.64 R30, c[0x0][0x640] ;  /* 0x00019000ff1e7b82 */ /* 0x000e620000000a00 */
[----:B------:R-:W-:Y:S02]  /*0930*/  IMAD.X R13, RZ, RZ, ~R7, P0 ;  /* 0x000000ffff0d7224 */ /* 0x000fe400000e0e07 */
[----:B------:R-:W-:Y:S01]  /*0940*/  FMUL R0, R0, UR4 ;  /* 0x0000000400007c20 */ /* 0x000fe20008400000 */
[----:B------:R-:W-:Y:S01]  /*0950*/  IMAD.WIDE.U32 R8, R11, R22, R16 ;  /* 0x000000160b087225 */ /* 0x000fe200078e0010 */
[----:B------:R-:W-:-:S03]  /*0960*/  ULDC UR4, c[0x0][0x154] ;  /* 0x0000550000047ab9 */ /* 0x000fc60000000800 */
[----:B------:R-:W-:Y:S01]  /*0970*/  IMAD R10, R13, R22, RZ ;  /* 0x000000160d0a7224 */ /* 0x000fe200078e02ff */
[----:B------:R-:W2:Y:S01]  /*0980*/  LDC R7, c[0x0][0x144] ;  /* 0x00005100ff077b82 */ /* 0x000ea20000000800 */
[----:B------:R-:W3:Y:S02]  /*0990*/  F2I.U32.TRUNC.NTZ R0, R0 ;  /* 0x0000000000007305 */ /* 0x000ee4000020f000 */
[----:B------:R-:W-:-:S04]  /*09a0*/  IMAD R11, R11, R23, R10 ;  /* 0x000000170b0b7224 */ /* 0x000fc800078e020a */
[----:B------:R-:W-:Y:S01]  /*09b0*/  IMAD.IADD R9, R9, 0x1, R11 ;  /* 0x0000000109097824 */ /* 0x000fe200078e020b */
[----:B------:R-:W4:Y:S01]  /*09c0*/  LDC R24, c[0x0][0x608] ;  /* 0x00018200ff187b82 */ /* 0x000f220000000800 */
[----:B------:R-:W-:-:S03]  /*09d0*/  IMAD.MOV.U32 R11, RZ, RZ, -0x1 ;  /* 0xffffffffff0b7424 */ /* 0x000fc600078e00ff */
[-CC-:B0-----:R-:W-:Y:S02]  /*09e0*/  SHF.R.U64 R22, R8, R12.reuse, R9.reuse ;  /* 0x0000000c08167219 */ /* 0x181fe40000001209 */
[----:B------:R-:W-:Y:S02]  /*09f0*/  I2FP.F32.U32 R8, R3 ;  /* 0x0000000300087245 */ /* 0x000fe40000201000 */
[----:B------:R-:W0:Y:S01]  /*0a00*/  LDC R28, c[0x0][0x658] ;  /* 0x00019600ff1c7b82 */ /* 0x000e220000000800 */
[----:B-1----:R-:W-:Y:S01]  /*0a10*/  ISETP.NE.U32.AND P0, PT, R30, RZ, PT ;  /* 0x000000ff1e00720c */ /* 0x002fe20003f05070 */
[----:B---3--:R-:W-:Y:S02]  /*0a20*/  IMAD.MOV R10, RZ, RZ, -R0 ;  /* 0x000000ffff0a7224 */ /* 0x008fe400078e0a00 */
[----:B------:R-:W-:Y:S01]  /*0a30*/  FMUL R8, R8, UR4 ;  /* 0x0000000408087c20 */ /* 0x000fe20008400000 */
[----:B------:R-:W-:Y:S02]  /*0a40*/  SHF.R.U32.HI R9, RZ, R12, R9 ;  /* 0x0000000cff097219 */ /* 0x000fe40000011609 */
[----:B------:R-:W-:Y:S01]  /*0a50*/  ISETP.NE.AND.EX P0, PT, R31, RZ, PT, P0 ;  /* 0x000000ff1f00720c */ /* 0x000fe20003f05300 */
[----:B------:R1:W3:Y:S01]  /*0a60*/  F2I.U32.TRUNC.NTZ R15, R8 ;  /* 0x00000008000f7305 */ /* 0x0002e2000020f000 */
[----:B------:R-:W1:Y:S01]  /*0a70*/  LDC R20, c[0x0][0x148] ;  /* 0x00005200ff147b82 */ /* 0x000e620000000800 */
[----:B--2---:R-:W-:-:S07]  /*0a80*/  IMAD R0, R7, R10, R6 ;  /* 0x0000000a07007224 */ /* 0x004fce00078e0206 */
[----:B------:R-:W2:Y:S01]  /*0a90*/  LDC R26, c[0x0][0x600] ;  /* 0x00018000ff1a7b82 */ /* 0x000ea20000000800 */
[-CC-:B----4-:R-:W-:Y:S02]  /*0aa0*/  SHF.R.U64 R32, R22, R24.reuse, R9.reuse ;  /* 0x0000001816207219 */ /* 0x190fe40000001209 */
[----:B------:R-:W-:Y:S01]  /*0ab0*/  SHF.R.U32.HI R7, RZ, R24, R9 ;  /* 0x00000018ff077219 */ /* 0x000fe20000011609 */
[----:B------:R-:W-:-:S04]  /*0ac0*/  IMAD.MOV.U32 R9, RZ, RZ, 0x1 ;  /* 0x00000001ff097424 */ /* 0x000fc800078e00ff */
[----:B------:R-:W4:Y:S01]  /*0ad0*/  LDC R21, c[0x0][0x648] ;  /* 0x00019200ff157b82 */ /* 0x000f220000000800 */
[-C--:B0-----:R-:W-:Y:S02]  /*0ae0*/  SHF.L.U32 R6, R11, R28.reuse, RZ ;  /* 0x0000001c0b067219 */ /* 0x081fe400000006ff */
[--C-:B------:R-:W-:Y:S02]  /*0af0*/  SHF.R.U64 R24, R32, R28, R7.reuse ;  /* 0x0000001c20187219 */ /* 0x100fe40000001207 */
[----:B------:R-:W-:Y:S02]  /*0b00*/  LOP3.LUT R13, RZ, R6, RZ, 0x33, !PT ;  /* 0x00000006ff0d7212 */ /* 0x000fe400078e33ff */
[-C--:B------:R-:W-:Y:S01]  /*0b10*/  SHF.R.U32.HI R7, RZ, R28.reuse, R7 ;  /* 0x0000001cff077219 */ /* 0x080fe20000011607 */
[----:B------:R-:W0:Y:S01]  /*0b20*/  LDC R23, c[0x0][0x638] ;  /* 0x00018e00ff177b82 */ /* 0x000e220000000800 */
[----:B------:R-:W-:Y:S01]  /*0b30*/  SHF.L.U32 R12, R9, R28, RZ ;  /* 0x0000001c090c7219 */ /* 0x000fe200000006ff */
[----:B------:R-:W-:-:S06]  /*0b40*/  IMAD.MOV.U32 R6, RZ, RZ, R24 ;  /* 0x000000ffff067224 */ /* 0x000fcc00078e0018 */
[----:B------:R-:W0:Y:S01]  /*0b50*/  LDC R105, c[0x0][0x610] ;  /* 0x00018400ff697b82 */ /* 0x000e220000000800 */
[----:B-1-3--:R-:W-:Y:S05]  /*0b60*/  @!P0 BRA `(.L_x_7) ;  /* 0x0000000000288947 */ /* 0x00afea0003800000 */
[----:B------:R-:W1:Y:S02]  /*0b70*/  LDC R11, c[0x0][0x64c] ;  /* 0x00019300ff0b7b82 */ /* 0x000e640000000800 */
[----:B-1----:R-:W-:-:S05]  /*0b80*/  IADD3 R11, P0, R24, R11, RZ ;  /* 0x0000000b180b7210 */ /* 0x002fca0007f1e0ff */
        /* <DEDUP_REMOVED lines=8> */
.L_x_7:
[----:B----4-:R-:W-:Y:S01]  /*0c10*/  SHF.R.U64 R6, R6, R21, R7 ;  /* 0x0000001506067219 */ /* 0x010fe20000001207 */
[----:B--2---:R-:W-:Y:S01]  /*0c20*/  VIADD R7, R26, 0xffffffff ;  /* 0xffffffff1a077836 */ /* 0x004fe20000000000 */
[----:B------:R-:W-:Y:S01]  /*0c30*/  LOP3.LUT R13, R32, R13, RZ, 0xc0, !PT ;  /* 0x0000000d200d7212 */ /* 0x000fe200078ec0ff */
[----:B------:R-:W-:Y:S02]  /*0c40*/  IMAD.MOV R15, RZ, RZ, -R15 ;  /* 0x000000ffff0f7224 */ /* 0x000fe400078e0a0f */
[----:B------:R-:W-:Y:S02]  /*0c50*/  IMAD.MOV R8, RZ, RZ, -R6 ;  /* 0x000000ffff087224 */ /* 0x000fe400078e0a06 */
[----:B------:R-:W-:Y:S01]  /*0c60*/  IMAD R13, R12, R6, R13 ;  /* 0x000000060c0d7224 */ /* 0x000fe200078e020d */
[----:B------:R-:W-:Y:S01]  /*0c70*/  LOP3.LUT R6, R22, R7, RZ, 0xc0, !PT ;  /* 0x0000000716067212 */ /* 0x000fe200078ec0ff */
[----:B------:R-:W-:Y:S02]  /*0c80*/  @P3 IMAD R0, R20, R15, R3 ;  /* 0x0000000f14003224 */ /* 0x000fe400078e0203 */
[----:B0-----:R-:W-:-:S02]  /*0c90*/  IMAD R3, R8, R23, R24 ;  /* 0x0000001708037224 */ /* 0x001fc400078e0218 */
[----:B------:R-:W-:Y:S02]  /*0ca0*/  IMAD R105, R13, R105, R0 ;  /* 0x000000690d697224 */ /* 0x000fe400078e0200 */
[----:B------:R-:W-:Y:S02]  /*0cb0*/  IMAD R6, R3, R26, R6 ;  /* 0x0000001a03067224 */ /* 0x000fe400078e0206 */
[----:B------:R-:W-:Y:S02]  /*0cc0*/  IMAD.MOV.U32 R0, RZ, RZ, 0x1 ;  /* 0x00000001ff007424 */ /* 0x000fe400078e00ff */
[----:B------:R-:W-:Y:S01]  /*0cd0*/  IMAD.MOV.U32 R19, RZ, RZ, R25 ;  /* 0x000000ffff137224 */ /* 0x000fe200078e0019 */
[----:B------:R-:W-:Y:S02]  /*0ce0*/  SEL R103, R6, R105, !P3 ;  /* 0x0000006906677207 */ /* 0x000fe40005800000 */
[----:B------:R-:W-:-:S07]  /*0cf0*/  SEL R105, R105, R6, !P3 ;  /* 0x0000000669697207 */ /* 0x000fce0005800000 */
.L_x_5:
[----:B------:R-:W-:-:S08]  /*0d00*/  NOP ;  /* 0x0000000000007918 */ /* 0x000fd00000000000 */
[----:B------:R-:W0:Y:S02]  /*0d10*/  USETMAXREG.TRY_ALLOC.CTAPOOL UP0, 0xe8 ;  /* 0x000000e8000079c8 */ /* 0x000e240008000600 */
[----:B0-----:R-:W-:-:S13]  /*0d20*/  PLOP3.LUT P0, PT, PT, PT, UP0, 0x80, 0x0 ;  /* 0x000000000000781c */ /* 0x001fda0003f0f008 */
[----:B------:R-:W-:Y:S05]  /*0d30*/  @!P0 BRA `(.L_x_5) ;  /* 0xfffffffc00f08947 */ /* 0x000fea000383ffff */
[----:B------:R-:W-:Y:S01]  /*0d40*/  ULDC.64 UR4, c[0x0][0x598] ;  /* 0x0001660000047ab9 */ /* 0x000fe20000000a00 */
[----:B------:R-:W-:Y:S01]  /*0d50*/  ULDC.64 UR38, c[0x0][0x208] ;  /* 0x0000820000267ab9 */ /* 0x000fe20000000a00 */
[----:B------:R-:W-:-:S04]  /*0d60*/  ISETP.NE.U32.AND P0, PT, RZ, UR4, PT ;  /* 0x00000004ff007c0c */ /* 0x000fc8000bf05070 */
[----:B------:R-:W-:-:S13]  /*0d70*/  ISETP.NE.AND.EX P0, PT, RZ, UR5, PT, P0 ;  /* 0x00000005ff007c0c */ /* 0x000fda000bf05300 */
[----:B------:R-:W-:Y:S05]  /*0d80*/  @!P0 BRA `(.L_x_8) ;  /* 0x00000000001c8947 */ /* 0x000fea0003800000 */
[----:B------:R-:W0:Y:S02]  /*0d90*/  LDC.64 R6, c[0x0][0x598] ;  /* 0x00016600ff067b82 */ /* 0x000e240000000a00 */
[----:B0-----:R-:W2:Y:S02]  /*0da0*/  LDG.E.64 R6, desc[UR38][R6.64] ;  /* 0x0000002606067981 */ /* 0x001ea4000c1e1b00 */
[----:B--2---:R-:W-:-:S04]  /*0db0*/  ISETP.NE.U32.AND P0, PT, R6, RZ, PT ;  /* 0x000000ff0600720c */ /* 0x004fc80003f05070 */
[----:B------:R-:W-:-:S13]  /*0dc0*/  ISETP.NE.AND.EX P0, PT, R7, RZ, PT, P0 ;  /* 0x000000ff0700720c */ /* 0x000fda0003f05300 */
[----:B------:R-:W-:Y:S05]  /*0dd0*/  @!P0 BRA `(.L_x_8) ;  /* 0x0000000000088947 */ /* 0x000fea0003800000 */
[----:B------:R0:W5:Y:S01]  /*0de0*/  LD.E R96, desc[UR38][R6.64] ;  /* 0x0000002606607980 */ /* 0x000162000c101900 */
[----:B------:R-:W-:Y:S05]  /*0df0*/  BRA `(.L_x_9) ;  /* 0x0000000000247947 */ /* 0x000fea0003800000 */
.L_x_8:
[----:B------:R-:W-:Y:S02]  /*0e00*/  ULDC.64 UR4, c[0x0][0x588] ;  /* 0x0001620000047ab9 */ /* 0x000fe40000000a00 */
[----:B------:R-:W-:-:S04]  /*0e10*/  ISETP.NE.U32.AND P0, PT, RZ, UR4, PT ;  /* 0x00000004ff007c0c */ /* 0x000fc8000bf05070 */
[----:B------:R-:W-:-:S13]  /*0e20*/  ISETP.NE.AND.EX P0, PT, RZ, UR5, PT, P0 ;  /* 0x00000005ff007c0c */ /* 0x000fda000bf05300 */
[----:B------:R-:W-:Y:S05]  /*0e30*/  @!P0 BRA `(.L_x_10) ;  /* 0x00000000000c8947 */ /* 0x000fea0003800000 */
[----:B------:R-:W0:Y:S02]  /*0e40*/  LDC.64 R96, c[0x0][0x588] ;  /* 0x00016200ff607b82 */ /* 0x000e240000000a00 */
[----:B0-----:R1:W5:Y:S01]  /*0e50*/  LDG.E R96, desc[UR38][R96.64] ;  /* 0x0000002660607981 */ /* 0x001362000c1e1900 */
[----:B------:R-:W-:Y:S05]  /*0e60*/  BRA `(.L_x_9) ;  /* 0x0000000000087947 */ /* 0x000fea0003800000 */
.L_x_10:
[----:B------:R-:W-:Y:S02]  /*0e70*/  ULDC UR4, c[0x0][0x580] ;  /* 0x0001600000047ab9 */ /* 0x000fe40000000800 */
[----:B------:R-:W-:-:S07]  /*0e80*/  IMAD.U32 R96, RZ, RZ, UR4 ;  /* 0x00000004ff607e24 */ /* 0x000fce000f8e00ff */
.L_x_9:
[----:B------:R-:W-:Y:S02]  /*0e90*/  ULDC.64 UR4, c[0x0][0x5a0] ;  /* 0x0001680000047ab9 */ /* 0x000fe40000000a00 */
[----:B------:R-:W-:-:S04]  /*0ea0*/  ISETP.NE.U32.AND P0, PT, RZ, UR4, PT ;  /* 0x00000004ff007c0c */ /* 0x000fc8000bf05070 */
[----:B------:R-:W-:-:S13]  /*0eb0*/  ISETP.NE.AND.EX P0, PT, RZ, UR5, PT, P0 ;  /* 0x00000005ff007c0c */ /* 0x000fda000bf05300 */
[----:B------:R-:W-:Y:S05]  /*0ec0*/  @!P0 BRA `(.L_x_11) ;  /* 0x00000000001c8947 */ /* 0x000fea0003800000 */
[----:B0-----:R-:W0:Y:S02]  /*0ed0*/  LDC.64 R6, c[0x0][0x5a0] ;  /* 0x00016800ff067b82 */ /* 0x001e240000000a00 */
[----:B0-----:R-:W2:Y:S02]  /*0ee0*/  LDG.E.64 R6, desc[UR38][R6.64] ;  /* 0x0000002606067981 */ /* 0x001ea4000c1e1b00 */
[----:B--2---:R-:W-:-:S04]  /*0ef0*/  ISETP.NE.U32.AND P0, PT, R6, RZ, PT ;  /* 0x000000ff0600720c */ /* 0x004fc80003f05070 */
[----:B------:R-:W-:-:S13]  /*0f00*/  ISETP.NE.AND.EX P0, PT, R7, RZ, PT, P0 ;  /* 0x000000ff0700720c */ /* 0x000fda0003f05300 */
[----:B------:R-:W-:Y:S05]  /*0f10*/  @!P0 BRA `(.L_x_11) ;  /* 0x0000000000088947 */ /* 0x000fea0003800000 */
[----:B-1----:R0:W5:Y:S01]  /*0f20*/  LD.E R97, desc[UR38][R6.64] ;  /* 0x0000002606617980 */ /* 0x002162000c101900 */
[----:B------:R-:W-:Y:S05]  /*0f30*/  BRA `(.L_x_12) ;  /* 0x0000000000247947 */ /* 0x000fea0003800000 */
.L_x_11:
[----:B------:R-:W-:Y:S02]  /*0f40*/  ULDC.64 UR4, c[0x0][0x590] ;  /* 0x0001640000047ab9 */ /* 0x000fe40000000a00 */
[----:B------:R-:W-:-:S04]  /*0f50*/  ISETP.NE.U32.AND P0, PT, RZ, UR4, PT ;  /* 0x00000004ff007c0c */ /* 0x000fc8000bf05070 */
[----:B------:R-:W-:-:S13]  /*0f60*/  ISETP.NE.AND.EX P0, PT, RZ, UR5, PT, P0 ;  /* 0x00000005ff007c0c */ /* 0x000fda000bf05300 */
[----:B------:R-:W-:Y:S05]  /*0f70*/  @!P0 BRA `(.L_x_13) ;  /* 0x00000000000c8947 */ /* 0x000fea0003800000 */
[----:B0-----:R-:W1:Y:S02]  /*0f80*/  LDC.64 R6, c[0x0][0x590] ;  /* 0x00016400ff067b82 */ /* 0x001e640000000a00 */
[----:B-1----:R1:W5:Y:S01]  /*0f90*/  LDG.E R97, desc[UR38][R6.64] ;  /* 0x0000002606617981 */ /* 0x002362000c1e1900 */
[----:B------:R-:W-:Y:S05]  /*0fa0*/  BRA `(.L_x_12) ;  /* 0x0000000000087947 */ /* 0x000fea0003800000 */
.L_x_13:
[----:B------:R-:W-:Y:S02]  /*0fb0*/  ULDC UR4, c[0x0][0x584] ;  /* 0x0001610000047ab9 */ /* 0x000fe40000000800 */
[----:B-1----:R-:W-:-:S07]  /*0fc0*/  IMAD.U32 R97, RZ, RZ, UR4 ;  /* 0x00000004ff617e24 */ /* 0x002fce000f8e00ff */
.L_x_12:
[----:B------:R-:W-:-:S13]  /*0fd0*/  LOP3.LUT P0, RZ, R0, 0xff, RZ, 0xc0, !PT ;  /* 0x000000ff00ff7812 */ /* 0x000fda000780c0ff */
[----:B------:R-:W-:Y:S05]  /*0fe0*/  @!P0 EXIT ;  /* 0x000000000000894d */ /* 0x000fea0003800000 */
[----:B01----:R-:W0:Y:S01]  /*0ff0*/  LDC R6, c[0x0][0x658] ;  /* 0x00019600ff067b82 */ /* 0x003e220000000800 */
[----:B------:R-:W-:Y:S01]  /*1000*/  ULDC.64 UR6, c[0x0][0x288] ;  /* 0x0000a20000067ab9 */ /* 0x000fe20000000a00 */
[----:B------:R-:W-:Y:S01]  /*1010*/  LOP3.LUT R14, R14, 0x1, RZ, 0xc0, !PT ;  /* 0x000000010e0e7812 */ /* 0x000fe200078ec0ff */
[----:B------:R-:W-:Y:S01]  /*1020*/  UIADD3 UR4, UR7, 0x1f, URZ ;  /* 0x0000001f07047890 */ /* 0x000fe2000fffe03f */
[----:B------:R-:W-:Y:S01]  /*1030*/  SHF.R.U32.HI R0, RZ, 0x2, R4 ;  /* 0x00000002ff007819 */ /* 0x000fe20000011604 */
[----:B------:R-:W-:Y:S01]  /*1040*/  IMAD.U32 R7, RZ, RZ, UR6 ;  /* 0x00000006ff077e24 */ /* 0x000fe2000f8e00ff */
[----:B------:R-:W-:Y:S01]  /*1050*/  SHF.R.U32.HI R5, RZ, 0x1, R5 ;  /* 0x00000001ff057819 */ /* 0x000fe20000011605 */
[----:B------:R-:W-:Y:S01]  /*1060*/  USHF.R.S32.HI UR5, URZ, 0x1f, UR4 ;  /* 0x0000001f3f057899 */ /* 0x000fe20008011404 */
[----:B------:R-:W-:Y:S01]  /*1070*/  LOP3.LUT R98, R4, 0x3, RZ, 0xc0, !PT ;  /* 0x0000000304627812 */ /* 0x000fe200078ec0ff */
[----:B------:R-:W-:Y:S01]  /*1080*/  IMAD.SHL.U32 R3, R14, 0x40, RZ ;  /* 0x000000400e037824 */ /* 0x000fe200078e00ff */
[----:B------:R-:W-:Y:S01]  /*1090*/  LOP3.LUT R0, R0, 0x7, RZ, 0xc0, !PT ;  /* 0x0000000700007812 */ /* 0x000fe200078ec0ff */
[----:B------:R-:W-:Y:S01]  /*10a0*/  ULEA.HI UR5, UR5, UR4, URZ, 0x5 ;  /* 0x0000000405057291 */ /* 0x000fe2000f8f283f */
[----:B------:R-:W-:Y:S01]  /*10b0*/  LOP3.LUT R5, R5, 0x30, RZ, 0xc0, !PT ;  /* 0x0000003005057812 */ /* 0x000fe200078ec0ff */
[----:B------:R-:W-:Y:S01]  /*10c0*/  IMAD R98, R98, -0x2, R7 ;  /* 0xfffffffe62627824 */ /* 0x000fe200078e0207 */
[--C-:B------:R-:W-:Y:S01]  /*10d0*/  LOP3.LUT R22, R3, 0x40, R0.reuse, 0xe2, !PT ;  /* 0x0000004003167812 */ /* 0x100fe200078ee200 */
[----:B------:R-:W-:Y:S01]  /*10e0*/  USHF.R.S32.HI UR43, URZ, 0x5, UR5 ;  /* 0x000000053f2b7899 */ /* 0x000fe20008011405 */
[-C--:B------:R-:W-:Y:S01]  /*10f0*/  IADD3 R3, RZ, -R5.reuse, -R0 ;  /* 0x80000005ff037210 */ /* 0x080fe20007ffe800 */
[----:B------:R-:W-:Y:S01]  /*1100*/  IMAD.MOV.U32 R7, RZ, RZ, -0x1 ;  /* 0xffffffffff077424 */ /* 0x000fe200078e00ff */
[----:B------:R-:W-:Y:S01]  /*1110*/  LOP3.LUT R100, R4, 0x80, RZ, 0xc0, !PT ;  /* 0x0000008004647812 */ /* 0x000fe200078ec0ff */
[----:B------:R-:W-:Y:S01]  /*1120*/  UISETP.LT.AND UP0, UPT, UR43, 0x1, UPT ;  /* 0x000000012b00788c */ /* 0x000fe2000bf01270 */
[----:B------:R-:W-:Y:S01]  /*1130*/  LOP3.LUT R22, R22, R5, RZ, 0xfc, !PT ;  /* 0x0000000516167212 */ /* 0x000fe200078efcff */
[----:B------:R-:W-:Y:S01]  /*1140*/  IMAD R3, R14, -0x40, R3 ;  /* 0xffffffc00e037824 */ /* 0x000fe200078e0203 */
[----:B------:R-:W-:Y:S01]  /*1150*/  ULDC UR4, c[0x0][0x284] ;  /* 0x0000a10000047ab9 */ /* 0x000fe20000000800 */
[----:B------:R-:W-:Y:S01]  /*1160*/  USEL UR44, UR43, 0x1, UP0 ;  /* 0x000000012b2c7887 */ /* 0x000fe20008000000 */
[----:B0-----:R-:W-:Y:S01]  /*1170*/  SHF.L.U32 R6, R7, R6, RZ ;  /* 0x0000000607067219 */ /* 0x001fe200000006ff */
[----:B------:R-:W-:Y:S01]  /*1180*/  IMAD.SHL.U32 R99, R4, 0x2, RZ ;  /* 0x0000000204637824 */ /* 0x000fe200078e00ff */
[----:B------:R-:W-:Y:S01]  /*1190*/  LOP3.LUT R118, R18, 0x1, RZ, 0xfc, !PT ;  /* 0x0000000112767812 */ /* 0x000fe200078efcff */
[----:B------:R-:W-:Y:S01]  /*11a0*/  VIADD R102, R3, UR4 ;  /* 0x0000000403667c36 */ /* 0x000fe20008000000 */
[----:B------:R-:W-:Y:S01]  /*11b0*/  SHF.R.U32.HI R100, RZ, 0x7, R100 ;  /* 0x00000007ff647819 */ /* 0x000fe20000011664 */
[----:B------:R-:W-:Y:S01]  /*11c0*/  IMAD.MOV.U32 R23, RZ, RZ, RZ ;  /* 0x000000ffff177224 */ /* 0x000fe200078e00ff */
[----:B------:R-:W-:Y:S01]  /*11d0*/  LOP3.LUT R101, RZ, R6, RZ, 0x33, !PT ;  /* 0x00000006ff657212 */ /* 0x000fe200078e33ff */
[----:B------:R-:W-:Y:S01]  /*11e0*/  UIADD3 UR44, UR43, -UR44, URZ ;  /* 0x8000002c2b2c7290 */ /* 0x000fe2000fffe03f */
[----:B------:R-:W-:Y:S01]  /*11f0*/  UMOV UR40, URZ ;  /* 0x0000003f00287c82 */ /* 0x000fe20008000000 */
[----:B------:R-:W-:-:S10]  /*1200*/  UMOV UR41, URZ ;  /* 0x0000003f00297c82 */ /* 0x000fd40008000000 */
.L_x_169:
[----:B0-----:R-:W0:Y:S01]  /*1210*/  SHFL.IDX PT, R0, R100, RZ, 0x1f ;  /* 0x00001fff64007589 */ /* 0x001e2200000e0000 */
[----:B-1----:R-:W1:Y:S01]  /*1220*/  S2UR UR6, SR_CgaCtaId ;  /* 0x00000000000679c3 */ /* 0x002e620000008800 */
[----:B------:R-:W-:Y:S01]  /*1230*/  UMOV UR45, 0x400 ;  /* 0x00000400002d7882 */ /* 0x000fe20000000000 */
[----:B0-----:R-:W-:Y:S01]  /*1240*/  R2UR UR4, R0 ;  /* 0x00000000000472ca */ /* 0x001fe200000e0000 */
[----:B-1----:R-:W-:-:S12]  /*1250*/  ULEA UR45, UR6, UR45, 0x18 ;  /* 0x0000002d062d7291 */ /* 0x002fd8000f8ec03f */
[----:B------:R-:W-:-:S04]  /*1260*/  ULEA.HI UR5, UR4, UR4, URZ, 0x1 ;  /* 0x0000000404057291 */ /* 0x000fc8000f8f083f */
[----:B------:R-:W-:-:S04]  /*1270*/  ULOP3.LUT UR5, UR5, 0xffffe, URZ, 0xc0, !UPT ;  /* 0x000ffffe05057892 */ /* 0x000fc8000f8ec03f */
[----:B------:R-:W-:-:S03]  /*1280*/  UIADD3 UR5, UR4, -UR5, URZ ;  /* 0x8000000504057290 */ /* 0x000fc6000fffe03f */
[----:B------:R-:W-:Y:S01]  /*1290*/  ULDC UR4, c[0x0][0x28c] ;  /* 0x0000a30000047ab9 */ /* 0x000fe20000000800 */
[----:B------:R-:W-:Y:S01]  /*12a0*/  ULEA UR5, UR5, UR45, 0xc ;  /* 0x0000002d05057291 */ /* 0x000fe2000f8e603f */
[----:B------:R-:W-:-:S03]  /*12b0*/  ISETP.LT.AND P0, PT, RZ, UR4, PT ;  /* 0x00000004ff007c0c */ /* 0x000fc6000bf01270 */
[----:B------:R-:W-:-:S04]  /*12c0*/  UIADD3 UR5, UR5, 0x180, URZ ;  /* 0x0000018005057890 */ /* 0x000fc8000fffe03f */
[----:B------:R-:W-:-:S04]  /*12d0*/  USHF.R.U32.HI UR5, URZ, 0x4, UR5 ;  /* 0x000000043f057899 */ /* 0x000fc80008011605 */
[----:B------:R-:W-:-:S04]  /*12e0*/  ULOP3.LUT UR5, UR5, 0x3fff, URZ, 0xc0, !UPT ;  /* 0x00003fff05057892 */ /* 0x000fc8000f8ec03f */
[----:B------:R-:W-:Y:S01]  /*12f0*/  ULOP3.LUT UR46, UR5, 0x10000, URZ, 0xfc, !UPT ;  /* 0x00010000052e7892 */ /* 0x000fe2000f8efc3f */
[----:B--23-5:R-:W-:Y:S11]  /*1300*/  @P0 BRA `(.L_x_14) ;  /* 0x0000000000400947 */ /* 0x02cff60003800000 */
[----:B------:R-:W-:Y:S01]  /*1310*/  MOV R0, 0x0 ;  /* 0x0000000000007802 */ /* 0x000fe20000000f00 */
[----:B------:R-:W-:Y:S01]  /*1320*/  ULDC.64 UR4, c[0x4][0x68] ;  /* 0x01001a0000047ab9 */ /* 0x000fe20000000a00 */
[----:B------:R-:W-:Y:S01]  /*1330*/  ULDC.64 UR6, c[0x4][0x8] ;  /* 0x0100020000067ab9 */ /* 0x000fe20000000a00 */
[----:B------:R-:W-:Y:S01]  /*1340*/  IMAD.U32 R4, RZ, RZ, UR4 ;  /* 0x00000004ff047e24 */ /* 0x000fe2000f8e00ff */
[----:B------:R0:W1:Y:S01]  /*1350*/  LDC.64 R14, c[0x4][R0] ;  /* 0x01000000000e7b82 */ /* 0x0000620000000a00 */
[----:B------:R-:W-:Y:S01]  /*1360*/  IMAD.U32 R5, RZ, RZ, UR5 ;  /* 0x00000005ff057e24 */ /* 0x000fe2000f8e00ff */
[----:B------:R-:W-:Y:S01]  /*1370*/  ULDC.64 UR4, c[0x4][0x70] ;  /* 0x01001c0000047ab9 */ /* 0x000fe20000000a00 */
[----:B------:R-:W-:Y:S02]  /*1380*/  IMAD.U32 R10, RZ, RZ, UR6 ;  /* 0x00000006ff0a7e24 */ /* 0x000fe4000f8e00ff */
[----:B------:R-:W-:Y:S02]  /*1390*/  IMAD.U32 R6, RZ, RZ, UR4 ;  /* 0x00000004ff067e24 */ /* 0x000fe4000f8e00ff */
[----:B------:R-:W-:-:S02]  /*13a0*/  IMAD.U32 R7, RZ, RZ, UR5 ;  /* 0x00000005ff077e24 */ /* 0x000fc4000f8e00ff */
[----:B------:R-:W-:Y:S02]  /*13b0*/  IMAD.U32 R11, RZ, RZ, UR7 ;  /* 0x00000007ff0b7e24 */ /* 0x000fe4000f8e00ff */
[----:B------:R-:W-:Y:S02]  /*13c0*/  IMAD.MOV.U32 R8, RZ, RZ, 0x1e1 ;  /* 0x000001e1ff087424 */ /* 0x000fe400078e00ff */
[----:B------:R-:W-:Y:S02]  /*13d0*/  IMAD.MOV.U32 R12, RZ, RZ, 0x1 ;  /* 0x00000001ff0c7424 */ /* 0x000fe400078e00ff */
[----:B0-----:R-:W-:-:S07]  /*13e0*/  IMAD.MOV.U32 R13, RZ, RZ, RZ ;  /* 0x000000ffff0d7224 */ /* 0x001fce00078e00ff */
[----:B------:R-:W-:-:S07]  /*13f0*/  LEPC R20, `(.L_x_14) ;  /* 0x000000001014794e */ /* 0x000fce0000000000 */
[----:B-1---5:R-:W-:Y:S05]  /*1400*/  CALL.ABS.NOINC R14 ;  /* 0x000000000e007343 */ /* 0x022fea0003c00000 */
.L_x_14:
[----:B------:R-:W-:-:S13]  /*1410*/  ISETP.NE.AND P0, PT, R118, 0x3, PT ;  /* 0x000000037600780c */ /* 0x000fda0003f05270 */
[----:B------:R-:W-:Y:S05]  /*1420*/  @!P0 BRA `(.L_x_15) ;  /* 0x0000000000048947 */ /* 0x000fea0003800000 */
[----:B------:R-:W-:Y:S01]  /*1430*/  BPT.TRAP 0x1 ;  /* 0x000000040000795c */ /* 0x000fe20000300000 */
.L_x_15:
[----:B------:R-:W-:Y:S02]  /*1440*/  IMAD.U32 R3, RZ, RZ, UR41 ;  /* 0x00000029ff037e24 */ /* 0x000fe4000f8e00ff */
[----:B------:R-:W-:-:S03]  /*1450*/  IMAD.U32 R0, RZ, RZ, UR40 ;  /* 0x00000028ff007e24 */ /* 0x000fc6000f8e00ff */
[----:B------:R-:W-:Y:S02]  /*1460*/  LEA R3, R3, UR45, 0x3 ;  /* 0x0000002d03037c11 */ /* 0x000fe4000f8e18ff */
[----:B------:R-:W-:-:S04]  /*1470*/  SHF.L.U32 R0, R0, 0x1f, RZ ;  /* 0x0000001f00007819 */ /* 0x000fc800000006ff */
[----:B------:R0:W1:Y:S01]  /*1480*/  SYNCS.PHASECHK.TRANS64.TRYWAIT P1, [R3+URZ], R0 ;  /* 0x00000000030075a7 */ /* 0x000062000802017f */
[----:B------:R-:W-:Y:S05]  /*1490*/  @!P0 BRA `(.L_x_16) ;  /* 0x0000000000048947 */ /* 0x000fea0003800000 */
[----:B------:R-:W-:Y:S01]  /*14a0*/  BPT.TRAP 0x1 ;  /* 0x000000040000795c */ /* 0x000fe20000300000 */
.L_x_16:
[----:B------:R-:W-:-:S05]  /*14b0*/  IMAD.U32 R4, RZ, RZ, UR44 ;  /* 0x0000002cff047e24 */ /* 0x000fca000f8e00ff */
[----:B------:R-:W-:Y:S01]  /*14c0*/  ISETP.GE.AND P2, PT, R4, 0x1, PT ;  /* 0x000000010400780c */ /* 0x000fe20003f46270 */
[----:B-1----:R-:W-:-:S12]  /*14d0*/  @P1 BRA `(.L_x_17) ;  /* 0x0000000000081947 */ /* 0x002fd80003800000 */
[----:B------:R-:W1:Y:S02]  /*14e0*/  SYNCS.PHASECHK.TRANS64.TRYWAIT P1, [R3+URZ], R0 ;  /* 0x00000000030075a7 */ /* 0x000e64000802017f */
[----:B-1----:R-:W-:Y:S05]  /*14f0*/  @!P1 BRA `(.L_x_18) ;  /* 0x0000008000389947 */ /* 0x002fea0003800000 */
.L_x_17:
[----:B------:R-:W-:Y:S05]  /*1500*/  WARPSYNC.ALL ;  /* 0x0000000000007948 */ /* 0x000fea0003800000 */
[----:B------:R-:W-:Y:S01]  /*1510*/  UIADD3 UR4, UR45, 0x30180, URZ ;  /* 0x000301802d047890 */ /* 0x000fe2000fffe03f */
[----:B------:R-:W-:Y:S01]  /*1520*/  WARPGROUP.ARRIVE ;  /* 0x00000000000079c5 */ /* 0x000fe20000000000 */
[----:B------:R-:W-:Y:S02]  /*1530*/  UIMAD UR5, UR41, 0x600, UR46 ;  /* 0x00000600290578a4 */ /* 0x000fe4000f8e022e */
[----:B------:R-:W-:Y:S01]  /*1540*/  USHF.R.U32.HI UR4, URZ, 0x4, UR4 ;  /* 0x000000043f047899 */ /* 0x000fe20008011604 */
[----:B------:R-:W-:Y:S01]  /*1550*/  UMOV UR9, 0x80000020 ;  /* 0x8000002000097882 */ /* 0x000fe20000000000 */
[----:B------:R-:W-:-:S02]  /*1560*/  UMOV UR11, 0x80000020 ;  /* 0x80000020000b7882 */ /* 0x000fc40000000000 */
[----:B------:R-:W-:Y:S01]  /*1570*/  ULOP3.LUT UR4, UR4, 0x3fff, URZ, 0xc0, !UPT ;  /* 0x00003fff04047892 */ /* 0x000fe2000f8ec03f */
[----:B------:R-:W-:Y:S01]  /*1580*/  UMOV UR8, UR5 ;  /* 0x0000000500087c82 */ /* 0x000fe20008000000 */
[----:B------:R-:W-:Y:S02]  /*1590*/  UMOV UR17, UR9 ;  /* 0x0000000900117c82 */ /* 0x000fe40008000000 */
[----:B------:R-:W-:Y:S01]  /*15a0*/  ULOP3.LUT UR4, UR4, 0x10000, URZ, 0xfc, !UPT ;  /* 0x0001000004047892 */ /* 0x000fe2000f8efc3f */
[----:B------:R-:W-:Y:S01]  /*15b0*/  UMOV UR16, UR8 ;  /* 0x0000000800107c82 */ /* 0x000fe20008000000 */
[----:B------:R-:W-:Y:S02]  /*15c0*/  UMOV UR19, 0x80000020 ;  /* 0x8000002000137882 */ /* 0x000fe40000000000 */
[----:B------:R-:W-:Y:S01]  /*15d0*/  UIMAD UR6, UR41, 0xc0, UR4 ;  /* 0x000000c0290678a4 */ /* 0x000fe2000f8e0204 */
[----:B------:R-:W-:Y:S01]  /*15e0*/  UMOV UR12, UR8 ;  /* 0x00000008000c7c82 */ /* 0x000fe20008000000 */
[----:B------:R-:W-:-:S02]  /*15f0*/  UMOV UR13, UR9 ;  /* 0x00000009000d7c82 */ /* 0x000fc40008000000 */
[----:B------:R-:W-:Y:S02]  /*1600*/  UIADD3 UR18, UR6, 0x40, URZ ;  /* 0x0000004006127890 */ /* 0x000fe4000fffe03f */
[----:B------:R-:W-:Y:S02]  /*1610*/  UIADD3 UR14, UR6, 0x80, URZ ;  /* 0x00000080060e7890 */ /* 0x000fe4000fffe03f */
[----:B------:R-:W-:Y:S01]  /*1620*/  UMOV UR10, UR6 ;  /* 0x00000006000a7c82 */ /* 0x000fe20008000000 */
[----:B------:R-:W-:Y:S01]  /*1630*/  UMOV UR15, 0x80000020 ;  /* 0x80000020000f7882 */ /* 0x000fe20000000000 */
[----:B------:R-:W-:Y:S01]  /*1640*/  HGMMA.64x16x16.F32 R88, gdesc[UR8], RZ, !UPT, gsb0 ;  /* 0x00200000085879f0 */ /* 0x000fe2000c0008ff */
[----:B------:R-:W-:Y:S02]  /*1650*/  UIADD3 UR7, UR5, 0x200, URZ ;  /* 0x0000020005077890 */ /* 0x000fe4000fffe03f */
[----:B------:R-:W-:Y:S02]  /*1660*/  WARPGROUP.DEPBAR.LE gsb0, 0x0 ;  /* 0x00008000000079c5 */ /* 0x000fe40000010000 */
[----:B------:R-:W-:-:S06]  /*1670*/  WARPGROUP.ARRIVE ;  /* 0x00000000000079c5 */ /* 0x000fcc0000000000 */
[----:B------:R-:W-:Y:S03]  /*1680*/  HGMMA.64x16x16.F32 R64, gdesc[UR16], RZ, !UPT, gsb0 ;  /* 0x00200000104079f0 */ /* 0x000fe6000c0008ff */
[----:B------:R-:W-:Y:S02]  /*1690*/  WARPGROUP.DEPBAR.LE gsb0, 0x0 ;  /* 0x00008000000079c5 */ /* 0x000fe40000010000 */
[----:B------:R-:W-:-:S06]  /*16a0*/  WARPGROUP.ARRIVE ;  /* 0x00000000000079c5 */ /* 0x000fcc0000000000 */
[----:B------:R-:W-:Y:S01]  /*16b0*/  HGMMA.64x16x16.F32 R40, gdesc[UR12], RZ, !UPT, gsb0 ;  /* 0x002000000c2879f0 */ /* 0x000fe2000c0008ff */
[----:B------:R-:W-:Y:S01]  /*16c0*/  UMOV UR12, UR7 ;  /* 0x00000007000c7c82 */ /* 0x000fe20008000000 */
[----:B------:R-:W-:Y:S01]  /*16d0*/  UMOV UR13, 0x80000020 ;  /* 0x80000020000d7882 */ /* 0x000fe20000000000 */
[----:B------:R-:W-:Y:S01]  /*16e0*/  UMOV UR16, UR12 ;  /* 0x0000000c00107c82 */ /* 0x000fe20008000000 */
[----:B------:R-:W-:Y:S01]  /*16f0*/  UMOV UR17, UR13 ;  /* 0x0000000d00117c82 */ /* 0x000fe20008000000 */
[----:B------:R-:W-:Y:S01]  /*1700*/  UMOV UR8, UR12 ;  /* 0x0000000c00087c82 */ /* 0x000fe20008000000 */
[----:B------:R-:W-:Y:S01]  /*1710*/  UMOV UR9, UR13 ;  /* 0x0000000d00097c82 */ /* 0x000fe20008000000 */
[----:B------:R-:W-:Y:S01]  /*1720*/  UIADD3 UR7, UR5, 0x400, URZ ;  /* 0x0000040005077890 */ /* 0x000fe2000fffe03f */
[----:B------:R-:W-:Y:S02]  /*1730*/  WARPGROUP.DEPBAR.LE gsb0, 0x0 ;  /* 0x00008000000079c5 */ /* 0x000fe40000010000 */
[----:B------:R-:W-:-:S06]  /*1740*/  WARPGROUP.ARRIVE ;  /* 0x00000000000079c5 */ /* 0x000fcc0000000000 */
[----:B------:R-:W-:Y:S03]  /*1750*/  HGMMA.64x16x16.F32 R32, gdesc[UR12], RZ, !UPT, gsb0 ;  /* 0x002000000c2079f0 */ /* 0x000fe6000c0008ff */
        /* <DEDUP_REMOVED lines=10> */
[----:B------:R-:W-:Y:S02]  /*1800*/  WARPGROUP.DEPBAR.LE gsb0, 0x0 ;  /* 0x00008000000079c5 */ /* 0x000fe40000010000 */
[----:B------:R-:W-:-:S06]  /*1810*/  WARPGROUP.ARRIVE ;  /* 0x00000000000079c5 */ /* 0x000fcc0000000000 */
[----:B------:R-:W-:Y:S01]  /*1820*/  HGMMA.64x16x16.F32 R72, gdesc[UR8], RZ, !UPT, gsb0 ;  /* 0x00200000084879f0 */ /* 0x000fe2000c0008ff */
[----:B------:R-:W-:Y:S01]  /*1830*/  UMOV UR10, UR14 ;  /* 0x0000000e000a7c82 */ /* 0x000fe20008000000 */
[----:B------:R-:W-:Y:S01]  /*1840*/  UMOV UR11, UR15 ;  /* 0x0000000f000b7c82 */ /* 0x000fe20008000000 */
[----:B------:R-:W-:Y:S01]  /*1850*/  UIADD3 UR14, UR6, 0x42, URZ ;  /* 0x00000042060e7890 */ /* 0x000fe2000fffe03f */
[----:B------:R-:W-:Y:S01]  /*1860*/  UMOV UR15, 0x80000020 ;  /* 0x80000020000f7882 */ /* 0x000fe20000000000 */
[----:B------:R-:W-:Y:S02]  /*1870*/  WARPGROUP.DEPBAR.LE gsb0, 0x0 ;  /* 0x00008000000079c5 */ /* 0x000fe40000010000 */
[----:B------:R-:W-:-:S06]  /*1880*/  WARPGROUP.ARRIVE ;  /* 0x00000000000079c5 */ /* 0x000fcc0000000000 */
[----:B------:R-:W-:Y:S01]  /*1890*/  HGMMA.64x16x16.F32 R48, gdesc[UR16], RZ, !UPT, gsb0 ;  /* 0x00200000103079f0 */ /* 0x000fe2000c0008ff */
[----:B------:R-:W-:Y:S01]  /*18a0*/  UIADD3 UR18, UR6, 0x82, URZ ;  /* 0x0000008206127890 */ /* 0x000fe2000fffe03f */
[----:B------:R-:W-:Y:S01]  /*18b0*/  UMOV UR19, 0x80000020 ;  /* 0x8000002000137882 */ /* 0x000fe20000000000 */
[----:B------:R-:W-:Y:S02]  /*18c0*/  WARPGROUP.DEPBAR.LE gsb0, 0x0 ;  /* 0x00008000000079c5 */ /* 0x000fe40000010000 */
[----:B------:R-:W-:-:S06]  /*18d0*/  WARPGROUP.ARRIVE ;  /* 0x00000000000079c5 */ /* 0x000fcc0000000000 */
[----:B------:R-:W-:Y:S01]  /*18e0*/  HGMMA.64x16x16.F32 R24, gdesc[UR8], RZ, !UPT, gsb0 ;  /* 0x00200000081879f0 */ /* 0x000fe2000c0008ff */
[----:B------:R-:W-:Y:S02]  /*18f0*/  UIADD3 UR8, UR5, 0x2, URZ ;  /* 0x0000000205087890 */ /* 0x000fe4000fffe03f */
[----:B------:R-:W-:Y:S01]  /*1900*/  UIADD3 UR10, UR6, 0x2, URZ ;  /* 0x00000002060a7890 */ /* 0x000fe2000fffe03f */
[----:B------:R-:W-:Y:S01]  /*1910*/  UMOV UR9, 0x80000020 ;  /* 0x8000002000097882 */ /* 0x000fe20000000000 */
[----:B------:R-:W-:Y:S01]  /*1920*/  UMOV UR11, 0x80000020 ;  /* 0x80000020000b7882 */ /* 0x000fe20000000000 */
[----:B------:R-:W-:Y:S02]  /*1930*/  UMOV UR13, UR9 ;  /* 0x00000009000d7c82 */ /* 0x000fe40008000000 */
[----:B------:R-:W-:Y:S01]  /*1940*/  UMOV UR12, UR8 ;  /* 0x00000008000c7c82 */ /* 0x000fe20008000000 */
[----:B------:R-:W-:Y:S01]  /*1950*/  UMOV UR16, UR8 ;  /* 0x0000000800107c82 */ /* 0x000fe20008000000 */
[----:B------:R-:W-:Y:S01]  /*1960*/  UMOV UR17, UR9 ;  /* 0x0000000900117c82 */ /* 0x000fe20008000000 */
[----:B------:R-:W-:-:S02]  /*1970*/  UIADD3 UR6, UR5, 0x202, URZ ;  /* 0x0000020205067890 */ /* 0x000fc4000fffe03f */
[----:B------:R-:W-:Y:S01]  /*1980*/  UIADD3 UR5, UR5, 0x402, URZ ;  /* 0x0000040205057890 */ /* 0x000fe2000fffe03f */
[----:B------:R-:W-:Y:S02]  /*1990*/  WARPGROUP.DEPBAR.LE gsb0, 0x0 ;  /* 0x00008000000079c5 */ /* 0x000fe40000010000 */
[----:B------:R-:W-:-:S06]  /*19a0*/  WARPGROUP.ARRIVE ;  /* 0x00000000000079c5 */ /* 0x000fcc0000000000 */
[----:B------:R-:W-:Y:S03]  /*19b0*/  HGMMA.64x16x16.F32 R88, gdesc[UR8], R88, gsb0 ;  /* 0x00200000085879f0 */ /* 0x000fe60008000858 */
[----:B------:R-:W-:Y:S02]  /*19c0*/  WARPGROUP.DEPBAR.LE gsb0, 0x0 ;  /* 0x00008000000079c5 */ /* 0x000fe40000010000 */
[----:B------:R-:W-:-:S06]  /*19d0*/  WARPGROUP.ARRIVE ;  /* 0x00000000000079c5 */ /* 0x000fcc0000000000 */
[----:B------:R-:W-:Y:S03]  /*19e0*/  HGMMA.64x16x16.F32 R64, gdesc[UR12], R64, gsb0 ;  /* 0x002000000c4079f0 */ /* 0x000fe60008000840 */
[----:B------:R-:W-:Y:S02]  /*19f0*/  WARPGROUP.DEPBAR.LE gsb0, 0x0 ;  /* 0x00008000000079c5 */ /* 0x000fe40000010000 */
[----:B------:R-:W-:-:S06]  /*1a00*/  WARPGROUP.ARRIVE ;  /* 0x00000000000079c5 */ /* 0x000fcc0000000000 */
[----:B------:R-:W-:Y:S01]  /*1a10*/  HGMMA.64x16x16.F32 R40, gdesc[UR16], R40, gsb0 ;  /* 0x00200000102879f0 */ /* 0x000fe20008000828 */
[----:B------:R-:W-:Y:S01]  /*1a20*/  UMOV UR16, UR6 ;  /* 0x0000000600107c82 */ /* 0x000fe20008000000 */
[----:B------:R-:W-:Y:S01]  /*1a30*/  UMOV UR17, 0x80000020 ;  /* 0x8000002000117882 */ /* 0x000fe20000000000 */
[----:B------:R-:W-:Y:S01]  /*1a40*/  UMOV UR12, UR16 ;  /* 0x00000010000c7c82 */ /* 0x000fe20008000000 */
[----:B------:R-:W-:Y:S01]  /*1a50*/  UMOV UR13, UR17 ;  /* 0x00000011000d7c82 */ /* 0x000fe20008000000 */
[----:B------:R-:W-:Y:S01]  /*1a60*/  UMOV UR8, UR16 ;  /* 0x0000001000087c82 */ /* 0x000fe20008000000 */
[----:B------:R-:W-:Y:S01]  /*1a70*/  UMOV UR9, UR17 ;  /* 0x0000001100097c82 */ /* 0x000fe20008000000 */
        /* <DEDUP_REMOVED lines=13> */
[----:B------:R-:W-:Y:S02]  /*1b50*/  WARPGROUP.DEPBAR.LE gsb0, 0x0 ;  /* 0x00008000000079c5 */ /* 0x000fe40000010000 */
[----:B------:R-:W-:-:S06]  /*1b60*/  WARPGROUP.ARRIVE ;  /* 0x00000000000079c5 */ /* 0x000fcc0000000000 */
[----:B------:R-:W-:Y:S01]  /*1b70*/  HGMMA.64x16x16.F32 R72, gdesc[UR8], R72, gsb0 ;  /* 0x00200000084879f0 */ /* 0x000fe20008000848 */
        /* <DEDUP_REMOVED lines=9> */
[----:B------:R-:W-:Y:S05]  /*1c10*/  @!P2 BRA `(.L_x_19) ;  /* 0x000000080048a947 */ /* 0x000fea0003800000 */
[----:B------:R-:W-:Y:S01]  /*1c20*/  UIADD3 UR6, UR41, 0x1, URZ ;  /* 0x0000000129067890 */ /* 0x000fe2000fffe03f */
[----:B01----:R-:W-:-:S03]  /*1c30*/  IMAD.U32 R0, RZ, RZ, UR44 ;  /* 0x0000002cff007e24 */ /* 0x003fc6000f8e00ff */
[----:B------:R-:W-:-:S04]  /*1c40*/  UISETP.NE.AND UP0, UPT, UR6, 0x8, UPT ;  /* 0x000000080600788c */ /* 0x000fc8000bf05270 */
[----:B------:R-:W-:Y:S02]  /*1c50*/  USEL UR5, URZ, 0x1, UP0 ;  /* 0x000000013f057887 */ /* 0x000fe40008000000 */
[----:B------:R-:W-:Y:S02]  /*1c60*/  USEL UR6, UR6, URZ, UP0 ;  /* 0x0000003f06067287 */ /* 0x000fe40008000000 */
[----:B------:R-:W-:-:S06]  /*1c70*/  ULOP3.LUT UR5, UR40, UR5, URZ, 0x3c, !UPT ;  /* 0x0000000528057292 */ /* 0x000fcc000f8e3c3f */
[----:B------:R-:W-:Y:S01]  /*1c80*/  IMAD.U32 R5, RZ, RZ, UR5 ;  /* 0x00000005ff057e24 */ /* 0x000fe2000f8e00ff */
[----:B------:R-:W-:-:S06]  /*1c90*/  UMOV UR5, UR41 ;  /* 0x0000002900057c82 */ /* 0x000fcc0008000000 */
.L_x_26:
[----:B01----:R-:W-:Y:S05]  /*1ca0*/  @!P0 BRA `(.L_x_20) ;  /* 0x0000000000048947 */ /* 0x003fea0003800000 */
[----:B------:R-:W-:Y:S01]  /*1cb0*/  BPT.TRAP 0x1 ;  /* 0x000000040000795c */ /* 0x000fe20000300000 */
.L_x_20:
[----:B------:R-:W-:Y:S01]  /*1cc0*/  ULEA UR7, UR6, UR45, 0x3 ;  /* 0x0000002d06077291 */ /* 0x000fe2000f8e183f */
[----:B------:R-:W-:-:S08]  /*1cd0*/  SHF.L.U32 R3, R5, 0x1f, RZ ;  /* 0x0000001f05037819 */ /* 0x000fd000000006ff */
[----:B------:R0:W1:Y:S01]  /*1ce0*/  SYNCS.PHASECHK.TRANS64.TRYWAIT P1, [UR7], R3 ;  /* 0x00000003ff0075a7 */ /* 0x0000620008020147 */
[----:B------:R-:W-:Y:S05]  /*1cf0*/  @!P0 BRA `(.L_x_21) ;  /* 0x0000000000048947 */ /* 0x000fea0003800000 */
[----:B------:R-:W-:Y:S01]  /*1d00*/  BPT.TRAP 0x1 ;  /* 0x000000040000795c */ /* 0x000fe20000300000 */
.L_x_21:
[----:B-1----:R-:W-:Y:S05]  /*1d10*/  @P1 BRA `(.L_x_22) ;  /* 0x0000000000081947 */ /* 0x002fea0003800000 */
[----:B------:R-:W1:Y:S02]  /*1d20*/  SYNCS.PHASECHK.TRANS64.TRYWAIT P1, [UR7], R3 ;  /* 0x00000003ff0075a7 */ /* 0x000e640008020147 */
[----:B-1----:R-:W-:Y:S05]  /*1d30*/  @!P1 BRA `(.L_x_23) ;  /* 0x00000078003c9947 */ /* 0x002fea0003800000 */
.L_x_22:
[----:B------:R-:W-:Y:S01]  /*1d40*/  UIMAD UR7, UR6, 0x600, UR46 ;  /* 0x00000600060778a4 */ /* 0x000fe2000f8e022e */
[----:B------:R-:W-:Y:S01]  /*1d50*/  WARPGROUP.ARRIVE ;  /* 0x00000000000079c5 */ /* 0x000fe20000000000 */
[----:B------:R-:W-:Y:S01]  /*1d60*/  UIMAD UR20, UR6, 0xc0, UR4 ;  /* 0x000000c0061478a4 */ /* 0x000fe2000f8e0204 */
[----:B------:R-:W-:Y:S01]  /*1d70*/  UMOV UR13, 0x80000020 ;  /* 0x80000020000d7882 */ /* 0x000fe20000000000 */
[----:B------:R-:W-:Y:S02]  /*1d80*/  UMOV UR15, 0x80000020 ;  /* 0x80000020000f7882 */ /* 0x000fe40000000000 */
[----:B------:R-:W-:Y:S01]  /*1d90*/  UIADD3 UR10, UR20, 0x40, URZ ;  /* 0x00000040140a7890 */ /* 0x000fe2000fffe03f */
[----:B------:R-:W-:Y:S02]  /*1da0*/  UMOV UR12, UR7 ;  /* 0x00000007000c7c82 */ /* 0x000fe40008000000 */
[----:B------:R-:W-:Y:S01]  /*1db0*/  UMOV UR14, UR20 ;  /* 0x00000014000e7c82 */ /* 0x000fe20008000000 */
[----:B------:R-:W-:Y:S01]  /*1dc0*/  UMOV UR8, UR12 ;  /* 0x0000000c00087c82 */ /* 0x000fe20008000000 */
[----:B------:R-:W-:Y:S01]  /*1dd0*/  HGMMA.64x16x16.F32 R88, gdesc[UR12], R88, gsb0 ;  /* 0x002000000c5879f0 */ /* 0x000fe20008000858 */
[----:B------:R-:W-:Y:S01]  /*1de0*/  UMOV UR9, UR13 ;  /* 0x0000000d00097c82 */ /* 0x000fe20008000000 */
[----:B------:R-:W-:Y:S01]  /*1df0*/  UMOV UR11, 0x80000020 ;  /* 0x80000020000b7882 */ /* 0x000fe20000000000 */
[----:B------:R-:W-:Y:S01]  /*1e00*/  UIADD3 UR18, UR20, 0x80, URZ ;  /* 0x0000008014127890 */ /* 0x000fe2000fffe03f */
[----:B------:R-:W-:Y:S01]  /*1e10*/  UMOV UR16, UR12 ;  /* 0x0000000c00107c82 */ /* 0x000fe20008000000 */
[----:B------:R-:W-:Y:S01]  /*1e20*/  UMOV UR17, UR13 ;  /* 0x0000000d00117c82 */ /* 0x000fe20008000000 */
[----:B------:R-:W-:Y:S01]  /*1e30*/  UMOV UR19, 0x80000020 ;  /* 0x8000002000137882 */ /* 0x000fe20000000000 */
[----:B------:R-:W-:Y:S01]  /*1e40*/  UIADD3 UR21, UR7, 0x200, URZ ;  /* 0x0000020007157890 */ /* 0x000fe2000fffe03f */
[----:B------:R-:W-:-:S02]  /*1e50*/  WARPGROUP.DEPBAR.LE gsb0, 0x0 ;  /* 0x00008000000079c5 */ /* 0x000fc40000010000 */
        /* <DEDUP_REMOVED lines=30> */
[----:B------:R-:W-:Y:S01]  /*2040*/  UIADD3 UR18, UR20, 0x82, URZ ;  /* 0x0000008214127890 */ /* 0x000fe2000fffe03f */
[----:B------:R-:W-:Y:S01]  /*2050*/  UMOV UR19, 0x80000020 ;  /* 0x8000002000137882 */ /* 0x000fe20000000000 */
[----:B------:R-:W-:Y:S02]  /*2060*/  WARPGROUP.DEPBAR.LE gsb0, 0x0 ;  /* 0x00008000000079c5 */ /* 0x000fe40000010000 */
[----:B------:R-:W-:-:S06]  /*2070*/  WARPGROUP.ARRIVE ;  /* 0x00000000000079c5 */ /* 0x000fcc0000000000 */
[----:B------:R-:W-:Y:S01]  /*2080*/  HGMMA.64x16x16.F32 R48, gdesc[UR8], R48, gsb0 ;  /* 0x00200000083079f0 */ /* 0x000fe20008000830 */
[----:B------:R-:W-:Y:S01]  /*2090*/  UIADD3 UR10, UR20, 0x42, URZ ;  /* 0x00000042140a7890 */ /* 0x000fe2000fffe03f */
[----:B------:R-:W-:Y:S01]  /*20a0*/  UMOV UR11, 0x80000020 ;  /* 0x80000020000b7882 */ /* 0x000fe20000000000 */
[----:B------:R-:W-:Y:S02]  /*20b0*/  WARPGROUP.DEPBAR.LE gsb0, 0x0 ;  /* 0x00008000000079c5 */ /* 0x000fe40000010000 */
[----:B------:R-:W-:-:S06]  /*20c0*/  WARPGROUP.ARRIVE ;  /* 0x00000000000079c5 */ /* 0x000fcc0000000000 */
[----:B------:R-:W-:Y:S01]  /*20d0*/  HGMMA.64x16x16.F32 R24, gdesc[UR12], R24, gsb0 ;  /* 0x002000000c1879f0 */ /* 0x000fe20008000818 */
        /* <DEDUP_REMOVED lines=51> */
[----:B------:R-:W-:Y:S01]  /*2410*/  BPT.TRAP 0x1 ;  /* 0x000000040000795c */ /* 0x000fe20000300000 */
.L_x_24:
[----:B------:R-:W-:Y:S01]  /*2420*/  ULEA UR7, UR5, UR45, 0x3 ;  /* 0x0000002d05077291 */ /* 0x000fe2000f8e183f */
[----:B------:R-:W-:-:S03]  /*2430*/  ISETP.GT.U32.AND P1, PT, R18, 0x1, PT ;  /* 0x000000011200780c */ /* 0x000fc60003f24070 */
[----:B------:R-:W-:-:S04]  /*2440*/  UIADD3 UR7, UR7, 0x40, URZ ;  /* 0x0000004007077890 */ /* 0x000fc8000fffe03f */
[----:B------:R-:W-:-:S09]  /*2450*/  UPRMT UR7, URZ, 0x654, UR7 ;  /* 0x000006543f077896 */ /* 0x000fd20008000007 */
[----:B------:R-:W-:Y:S01]  /*2460*/  SYNCS.ARRIVE.TRANS64.RED.A1T0 RZ, [UR7], RZ ;  /* 0x000000ffffff79a7 */ /* 0x000fe20008100407 */
[----:B------:R-:W-:Y:S05]  /*2470*/  @P1 BRA `(.L_x_25) ;  /* 0x0000000000041947 */ /* 0x000fea0003800000 */
[----:B------:R-:W-:Y:S01]  /*2480*/  BPT.TRAP 0x1 ;  /* 0x000000040000795c */ /* 0x000fe20000300000 */
.L_x_25:
[----:B------:R-:W-:Y:S01]  /*2490*/  UIADD3 UR6, UR6, 0x1, URZ ;  /* 0x0000000106067890 */ /* 0x000fe2000fffe03f */
[C---:B------:R-:W-:Y:S01]  /*24a0*/  ISETP.GT.AND P1, PT, R0.reuse, 0x1, PT ;  /* 0x000000010000780c */ /* 0x040fe20003f24270 */
[----:B------:R-:W-:Y:S01]  /*24b0*/  UIADD3 UR5, UR5, 0x1, URZ ;  /* 0x0000000105057890 */ /* 0x000fe2000fffe03f */
[----:B------:R-:W-:Y:S01]  /*24c0*/  VIADD R0, R0, 0xffffffff ;  /* 0xffffffff00007836 */ /* 0x000fe20000000000 */
[----:B------:R-:W-:Y:S02]  /*24d0*/  UISETP.NE.AND UP0, UPT, UR6, 0x8, UPT ;  /* 0x000000080600788c */ /* 0x000fe4000bf05270 */
[----:B------:R-:W-:Y:S02]  /*24e0*/  UISETP.NE.AND UP1, UPT, UR5, 0x8, UPT ;  /* 0x000000080500788c */ /* 0x000fe4000bf25270 */
[----:B------:R-:W-:Y:S02]  /*24f0*/  USEL UR7, URZ, 0x1, UP0 ;  /* 0x000000013f077887 */ /* 0x000fe40008000000 */
[----:B------:R-:W-:-:S02]  /*2500*/  USEL UR6, UR6, URZ, UP0 ;  /* 0x0000003f06067287 */ /* 0x000fc40008000000 */
[----:B------:R-:W-:Y:S02]  /*2510*/  USEL UR5, UR5, URZ, UP1 ;  /* 0x0000003f05057287 */ /* 0x000fe40008800000 */
[----:B------:R-:W-:Y:S01]  /*2520*/  LOP3.LUT R5, R5, UR7, RZ, 0x3c, !PT ;  /* 0x0000000705057c12 */ /* 0x000fe2000f8e3cff */
[----:B------:R-:W-:Y:S09]  /*2530*/  @P1 BRA `(.L_x_26) ;  /* 0xfffffff400d81947 */ /* 0x000ff2000383ffff */
.L_x_19:
[----:B01----:R-:W0:Y:S02]  /*2540*/  LDC R0, c[0x0][0x28c] ;  /* 0x0000a300ff007b82 */ /* 0x003e240000000800 */
[----:B0-----:R-:W-:-:S13]  /*2550*/  ISETP.GE.AND P1, PT, R0, 0x1, PT ;  /* 0x000000010000780c */ /* 0x001fda0003f26270 */
[----:B------:R-:W-:Y:S05]  /*2560*/  @!P1 BRA `(.L_x_27) ;  /* 0x00000000002c9947 */ /* 0x000fea0003800000 */
[----:B------:R-:W-:Y:S05]  /*2570*/  @!P0 BRA `(.L_x_28) ;  /* 0x0000000000048947 */ /* 0x000fea0003800000 */
[----:B------:R-:W-:Y:S01]  /*2580*/  BPT.TRAP 0x1 ;  /* 0x000000040000795c */ /* 0x000fe20000300000 */
.L_x_28:
[----:B------:R-:W-:Y:S01]  /*2590*/  UIADD3 UR4, UR44, UR41, URZ ;  /* 0x000000292c047290 */ /* 0x000fe2000fffe03f */
[----:B------:R-:W-:-:S03]  /*25a0*/  ISETP.GT.U32.AND P0, PT, R18, 0x1, PT ;  /* 0x000000011200780c */ /* 0x000fc60003f04070 */
[----:B------:R-:W-:-:S04]  /*25b0*/  USHF.L.U32 UR4, UR4, 0x3, URZ ;  /* 0x0000000304047899 */ /* 0x000fc8000800063f */
[----:B------:R-:W-:-:S04]  /*25c0*/  ULOP3.LUT UR4, UR4, 0x38, URZ, 0xc0, !UPT ;  /* 0x0000003804047892 */ /* 0x000fc8000f8ec03f */
[----:B------:R-:W-:-:S04]  /*25d0*/  UIADD3 UR4, UR45, 0x40, UR4 ;  /* 0x000000402d047890 */ /* 0x000fc8000fffe004 */
[----:B------:R-:W-:-:S09]  /*25e0*/  UPRMT UR4, URZ, 0x654, UR4 ;  /* 0x000006543f047896 */ /* 0x000fd20008000004 */
[----:B------:R-:W-:Y:S01]  /*25f0*/  SYNCS.ARRIVE.TRANS64.RED.A1T0 RZ, [UR4], RZ ;  /* 0x000000ffffff79a7 */ /* 0x000fe20008100404 */
[----:B------:R-:W-:Y:S05]  /*2600*/  @P0 BRA `(.L_x_27) ;  /* 0x0000000000040947 */ /* 0x000fea0003800000 */
[----:B------:R-:W-:Y:S01]  /*2610*/  BPT.TRAP 0x1 ;  /* 0x000000040000795c */ /* 0x000fe20000300000 */
.L_x_27:
[----:B------:R-:W-:Y:S01]  /*2620*/  UIADD3 UR41, UR43, UR41, URZ ;  /* 0x000000292b297290 */ /* 0x000fe2000fffe03f */
[----:B------:R-:W-:Y:S01]  /*2630*/  IMAD R3, R103, 0x30, RZ ;  /* 0x0000003067037824 */ /* 0x000fe200078e02ff */
[----:B------:R-:W-:Y:S01]  /*2640*/  ULDC UR5, c[0x0][0x288] ;  /* 0x0000a20000057ab9 */ /* 0x000fe20000000800 */
[----:B------:R-:W-:Y:S01]  /*2650*/  IMAD R103, R105, 0x180, RZ ;  /* 0x0000018069677824 */ /* 0x000fe200078e02ff */
[----:B------:R-:W-:Y:S01]  /*2660*/  USHF.R.U32.HI UR4, URZ, 0x3, UR41 ;  /* 0x000000033f047899 */ /* 0x000fe20008011629 */
[----:B------:R-:W-:Y:S01]  /*2670*/  SHF.R.S32.HI R13, RZ, 0x1f, R19 ;  /* 0x0000001fff0d7819 */ /* 0x000fe20000011413 */
[----:B------:R-:W-:Y:S01]  /*2680*/  ULDC UR8, c[0x0][0x284] ;  /* 0x0000a10000087ab9 */ /* 0x000fe20000000800 */
[C---:B------:R-:W-:Y:S01]  /*2690*/  ISETP.GE.AND P0, PT, R3.reuse, UR5, PT ;  /* 0x0000000503007c0c */ /* 0x040fe2000bf06270 */
[----:B------:R-:W-:Y:S01]  /*26a0*/  ULOP3.LUT UR4, UR4, 0x1, URZ, 0xc0, !UPT ;  /* 0x0000000104047892 */ /* 0x000fe2000f8ec03f */
[----:B------:R-:W-:Y:S01]  /*26b0*/  LOP3.LUT R6, R3, 0x6, R99, 0xf8, !PT ;  /* 0x0000000603067812 */ /* 0x000fe200078ef863 */
[----:B------:R-:W-:Y:S01]  /*26c0*/  UISETP.GT.U32.AND UP1, UPT, UR41, 0x7, UPT ;  /* 0x000000072900788c */ /* 0x000fe2000bf24070 */
[----:B------:R-:W-:Y:S01]  /*26d0*/  ISETP.GE.OR P0, PT, R103, UR8, P0 ;  /* 0x0000000867007c0c */ /* 0x000fe20008706670 */
[----:B------:R-:W-:Y:S01]  /*26e0*/  UISETP.NE.U32.AND UP0, UPT, UR4, 0x1, UPT ;  /* 0x000000010400788c */ /* 0x000fe2000bf05070 */
[----:B------:R-:W-:Y:S01]  /*26f0*/  SHF.R.S32.HI R7, RZ, 0x1f, R6 ;  /* 0x0000001fff077819 */ /* 0x000fe20000011406 */
[----:B------:R-:W-:-:S02]  /*2700*/  UISETP.LT.U32.AND UP1, UPT, UR43, 0x8, UP1 ;  /* 0x000000082b00788c */ /* 0x000fc40008f21070 */
[----:B------:R-:W-:Y:S01]  /*2710*/  UISETP.GT.U32.AND UP0, UPT, UR43, 0x7, !UP0 ;  /* 0x000000072b00788c */ /* 0x000fe2000c704070 */
[----:B------:R-:W-:Y:S01]  /*2720*/  ULDC.64 UR6, c[0x0][0x5d0] ;  /* 0x0001740000067ab9 */ /* 0x000fe20000000a00 */
[----:B------:R-:W-:Y:S01]  /*2730*/  USEL UR5, URZ, 0x1, !UP1 ;  /* 0x000000013f057887 */ /* 0x000fe2000c800000 */
[----:B------:R-:W-:Y:S01]  /*2740*/  IMAD R0, R13, UR6, RZ ;  /* 0x000000060d007c24 */ /* 0x000fe2000f8e02ff */
[----:B------:R-:W-:Y:S01]  /*2750*/  USEL UR4, URZ, 0x1, !UP0 ;  /* 0x000000013f047887 */ /* 0x000fe2000c000000 */
[C---:B------:R-:W-:Y:S01]  /*2760*/  IMAD.WIDE.U32 R4, R19.reuse, UR6, R6 ;  /* 0x0000000613047c25 */ /* 0x040fe2000f8e0006 */
[----:B------:R-:W-:Y:S02]  /*2770*/  ULOP3.LUT UR41, UR41, 0x7, URZ, 0xc0, !UPT ;  /* 0x0000000729297892 */ /* 0x000fe4000f8ec03f */
[----:B------:R-:W-:Y:S01]  /*2780*/  ULOP3.LUT UR40, UR4, UR40, UR5, 0x96, !UPT ;  /* 0x0000002804287292 */ /* 0x000fe2000f8e9605 */
[----:B------:R-:W-:Y:S02]  /*2790*/  IMAD R11, R19, UR7, R0 ;  /* 0x00000007130b7c24 */ /* 0x000fe4000f8e0200 */
[----:B------:R-:W-:-:S02]  /*27a0*/  IMAD.MOV.U32 R0, RZ, RZ, -0x1 ;  /* 0xffffffffff007424 */ /* 0x000fc400078e00ff */
[----:B------:R-:W-:Y:S02]  /*27b0*/  IMAD.IADD R11, R5, 0x1, R11 ;  /* 0x00000001050b7824 */ /* 0x000fe400078e020b */
[----:B------:R-:W-:Y:S01]  /*27c0*/  IMAD.MOV.U32 R10, RZ, RZ, R4 ;  /* 0x000000ffff0a7224 */ /* 0x000fe200078e0004 */
[----:B------:R-:W-:Y:S06]  /*27d0*/  @P0 BRA `(.L_x_29) ;  /* 0x0000004c00ec0947 */ /* 0x000fec0003800000 */
[----:B------:R-:W0:Y:S01]  /*27e0*/  LDC.64 R4, c[0x0][0x5c8] ;  /* 0x00017200ff047b82 */ /* 0x000e220000000a00 */
[----:B-----5:R-:W-:Y:S01]  /*27f0*/  FSETP.NEU.AND P1, PT, R97, RZ, PT ;  /* 0x000000ff6100720b */ /* 0x020fe20003f2d000 */
[----:B------:R-:W-:Y:S01]  /*2800*/  IMAD.WIDE R8, R105, 0x180, R22 ;  /* 0x0000018069087825 */ /* 0x000fe200078e0216 */
[----:B------:R-:W-:Y:S03]  /*2810*/  BSSY B0, `(.L_x_29) ;  /* 0x00004f7000007945 */ /* 0x000fe60003800000 */
[----:B------:R-:W-:Y:S02]  /*2820*/  IMAD.IADD R103, R102, 0x1, -R103 ;  /* 0x0000000166677824 */ /* 0x000fe400078e0a67 */
[----:B------:R-:W-:-:S03]  /*2830*/  IMAD.IADD R3, R98, 0x1, -R3 ;  /* 0x0000000162037824 */ /* 0x000fc600078e0a03 */
[----:B------:R-:W-:-:S04]  /*2840*/  ISETP.GT.AND P4, PT, R103, RZ, PT ;  /* 0x000000ff6700720c */ /* 0x000fc80003f84270 */
[----:B------:R-:W-:Y:S01]  /*2850*/  ISETP.GT.AND P0, PT, R3, RZ, P4 ;  /* 0x000000ff0300720c */ /* 0x000fe20002704270 */
[-C--:B0-----:R-:W-:Y:S02]  /*2860*/  IMAD R12, R9, R4.reuse, RZ ;  /* 0x00000004090c7224 */ /* 0x081fe400078e02ff */
[----:B------:R-:W-:-:S04]  /*2870*/  IMAD.WIDE.U32 R112, R8, R4, R10 ;  /* 0x0000000408707225 */ /* 0x000fc800078e000a */
[----:B------:R-:W-:-:S04]  /*2880*/  IMAD R11, R8, R5, R12 ;  /* 0x00000005080b7224 */ /* 0x000fc800078e020c */
[----:B------:R-:W-:Y:S01]  /*2890*/  IMAD.IADD R115, R113, 0x1, R11 ;  /* 0x0000000171737824 */ /* 0x000fe200078e020b */
[----:B------:R-:W-:Y:S06]  /*28a0*/  @!P1 BRA `(.L_x_30) ;  /* 0x0000003800609947 */ /* 0x000fec0003800000 */
[----:B------:R-:W0:Y:S01]  /*28b0*/  LDC.64 R20, c[0x0][0x5b8] ;  /* 0x00016e00ff147b82 */ /* 0x000e220000000a00 */
[----:B------:R-:W-:-:S07]  /*28c0*/  ULDC.64 UR4, c[0x0][0x5c0] ;  /* 0x0001700000047ab9 */ /* 0x000fce0000000a00 */
[----:B------:R-:W1:Y:S08]  /*28d0*/  LDC.64 R14, c[0x0][0x5b0] ;  /* 0x00016c00ff0e7b82 */ /* 0x000e700000000a00 */
[----:B------:R-:W2:Y:S01]  /*28e0*/  LDC.64 R10, c[0x0][0x5a8] ;  /* 0x00016a00ff0a7b82 */ /* 0x000ea20000000a00 */
[-C--:B0-----:R-:W-:Y:S02]  /*28f0*/  IMAD R12, R13, R20.reuse, RZ ;  /* 0x000000140d0c7224 */ /* 0x081fe400078e02ff */
[----:B------:R-:W-:-:S04]  /*2900*/  IMAD.WIDE.U32 R108, R19, R20, R6 ;  /* 0x00000014136c7225 */ /* 0x000fc800078e0006 */
[----:B------:R-:W-:Y:S02]  /*2910*/  IMAD R21, R19, R21, R12 ;  /* 0x0000001513157224 */ /* 0x000fe400078e020c */
[-C--:B-1----:R-:W-:Y:S02]  /*2920*/  IMAD R119, R9, R14.reuse, RZ ;  /* 0x0000000e09777224 */ /* 0x082fe400078e02ff */
[----:B------:R-:W-:Y:S02]  /*2930*/  IMAD.IADD R107, R109, 0x1, R21 ;  /* 0x000000016d6b7824 */ /* 0x000fe400078e0215 */
[----:B------:R-:W-:Y:S02]  /*2940*/  IMAD.MOV.U32 R106, RZ, RZ, R108 ;  /* 0x000000ffff6a7224 */ /* 0x000fe400078e006c */
[C---:B------:R-:W-:Y:S02]  /*2950*/  IMAD R119, R8.reuse, R15, R119 ;  /* 0x0000000f08777224 */ /* 0x040fe400078e0277 */
[----:B------:R-:W-:-:S04]  /*2960*/  IMAD.WIDE.U32 R12, R8, R14, R106 ;  /* 0x0000000e080c7225 */ /* 0x000fc800078e006a */
[----:B------:R-:W-:Y:S01]  /*2970*/  IMAD.IADD R13, R13, 0x1, R119 ;  /* 0x000000010d0d7824 */ /* 0x000fe200078e0277 */
[----:B--2---:R-:W-:-:S04]  /*2980*/  LEA R104, P1, R12, R10, 0x1 ;  /* 0x0000000a0c687211 */ /* 0x004fc800078208ff */
[----:B------:R-:W-:-:S05]  /*2990*/  LEA.HI.X R105, R12, R11, R13, 0x1, P1 ;  /* 0x0000000b0c697211 */ /* 0x000fca00008f0c0d */
[----:B------:R0:W2:Y:S01]  /*29a0*/  @P0 LDG.E.LTC128B.U16 R113, desc[UR38][R104.64] ;  /* 0x0000002668710981 */ /* 0x0000a2000c1e1520 */
[----:B------:R-:W-:Y:S01]  /*29b0*/  IMAD.WIDE.U32 R110, R8, R14, R6 ;  /* 0x0000000e086e7225 */ /* 0x000fe200078e0006 */
[----:B------:R-:W-:Y:S03]  /*29c0*/  BSSY B1, `(.L_x_31) ;  /* 0x0000013000017945 */ /* 0x000fe60003800000 */
[----:B------:R-:W-:Y:S02]  /*29d0*/  IMAD.IADD R111, R119, 0x1, R111 ;  /* 0x00000001776f7824 */ /* 0x000fe400078e026f */
[----:B------:R-:W-:-:S03]  /*29e0*/  IMAD.WIDE.U32 R110, R19, R20, R110 ;  /* 0x00000014136e7225 */ /* 0x000fc600078e006e */
[----:B0-----:R-:W-:Y:S01]  /*29f0*/  LEA R104, P2, R110, R10, 0x1 ;  /* 0x0000000a6e687211 */ /* 0x001fe200078408ff */
[----:B--2---:R-:W-:-:S05]  /*2a00*/  HADD2.F32 R12, -RZ, R113.H0_H0 ;  /* 0x20000071ff0c7230 */ /* 0x004fca0000004100 */
[----:B------:R-:W-:Y:S01]  /*2a10*/  FMUL R13, R12, R97 ;  /* 0x000000610c0d7220 */ /* 0x000fe20000400000 */
[----:B------:R-:W-:-:S03]  /*2a20*/  LEA R12, P1, R112, UR4, 0x1 ;  /* 0x00000004700c7c11 */ /* 0x000fc6000f8208ff */
[----:B------:R-:W-:Y:S01]  /*2a30*/  FFMA R13, R88, R96, R13 ;  /* 0x00000060580d7223 */ /* 0x000fe2000000000d */
[----:B------:R-:W-:-:S04]  /*2a40*/  IMAD.IADD R88, R21, 0x1, R111 ;  /* 0x0000000115587824 */ /* 0x000fc800078e026f */
[----:B------:R-:W-:Y:S02]  /*2a50*/  F2FP.F16.F32.PACK_AB R105, RZ, R13 ;  /* 0x0000000dff69723e */ /* 0x000fe400000000ff */
[----:B------:R-:W-:Y:S02]  /*2a60*/  LEA.HI.X R13, R112, UR5, R115, 0x1, P1 ;  /* 0x00000005700d7c11 */ /* 0x000fe400088f0c73 */
[----:B------:R-:W-:Y:S02]  /*2a70*/  ISETP.GT.AND P1, PT, R3, 0x1, P4 ;  /* 0x000000010300780c */ /* 0x000fe40002724270 */
[----:B------:R-:W-:Y:S02]  /*2a80*/  PRMT R111, R105, 0x7610, R111 ;  /* 0x00007610696f7816 */ /* 0x000fe4000000006f */
[----:B------:R-:W-:Y:S01]  /*2a90*/  LEA.HI.X R105, R110, R11, R88, 0x1, P2 ;  /* 0x0000000b6e697211 */ /* 0x000fe200010f0c58 */
[C---:B------:R-:W-:Y:S02]  /*2aa0*/  IMAD.SHL.U32 R110, R14.reuse, 0x8, RZ ;  /* 0x000000080e6e7824 */ /* 0x040fe400078e00ff */
[----:B------:R0:W-:Y:S02]  /*2ab0*/  @P0 STG.E.U16 desc[UR38][R12.64], R111 ;  /* 0x0000006f0c000986 */ /* 0x0001e4000c101526 */
[----:B0-----:R-:W-:-:S04]  /*2ac0*/  SHF.L.U64.HI R111, R14, 0x3, R15 ;  /* 0x000000030e6f7819 */ /* 0x001fc8000001020f */
[----:B------:R-:W-:Y:S05]  /*2ad0*/  @!P1 BRA `(.L_x_32) ;  /* 0x0000000000049947 */ /* 0x000fea0003800000 */
[----:B------:R0:W5:Y:S02]  /*2ae0*/  LDG.E.LTC128B.U16 R113, desc[UR38][R104.64+0x2] ;  /* 0x0000022668717981 */ /* 0x000164000c1e1520 */
.L_x_32:
[----:B------:R-:W-:Y:S05]  /*2af0*/  BSYNC B1 ;  /* 0x0000000000017941 */ /* 0x000fea0003800000 */
.L_x_31:
[----:B-----5:R-:W-:Y:S01]  /*2b00*/  HADD2.F32 R88, -RZ, R113.H0_H0 ;  /* 0x20000071ff587230 */ /* 0x020fe20000004100 */
[----:B------:R-:W-:Y:S01]  /*2b10*/  ISETP.GT.AND P3, PT, R103, 0x8, PT ;  /* 0x000000086700780c */ /* 0x000fe20003f64270 */
[----:B------:R-:W-:Y:S01]  /*2b20*/  IMAD.WIDE.U32 R120, R8, R14, R110 ;  /* 0x0000000e08787225 */ /* 0x000fe200078e006e */
[----:B------:R-:W-:-:S03]  /*2b30*/  PRMT R116, R113, 0x7610, R116 ;  /* 0x0000761071747816 */ /* 0x000fc60000000074 */
[----:B------:R-:W-:Y:S01]  /*2b40*/  FMUL R88, R88, R97 ;  /* 0x0000006158587220 */ /* 0x000fe20000400000 */
[----:B------:R-:W-:Y:S01]  /*2b50*/  IMAD.IADD R125, R119, 0x1, R121 ;  /* 0x00000001777d7824 */ /* 0x000fe200078e0279 */
[----:B------:R-:W-:Y:S02]  /*2b60*/  IADD3 R112, P2, R108, R120, RZ ;  /* 0x000000786c707210 */ /* 0x000fe40007f5e0ff */
[----:B------:R-:W-:Y:S01]  /*2b70*/  FFMA R89, R89, R96, R88 ;  /* 0x0000006059597223 */ /* 0x000fe20000000058 */
[----:B------:R-:W-:Y:S02]  /*2b80*/  ISETP.GT.AND P0, PT, R3, RZ, P3 ;  /* 0x000000ff0300720c */ /* 0x000fe40001f04270 */
[----:B------:R-:W-:Y:S01]  /*2b90*/  IMAD.X R114, R125, 0x1, R107, P2 ;  /* 0x000000017d727824 */ /* 0x000fe200010e066b */
[----:B------:R-:W-:Y:S02]  /*2ba0*/  LEA R88, P2, R112, R10, 0x1 ;  /* 0x0000000a70587211 */ /* 0x000fe400078408ff */
[----:B------:R-:W-:-:S02]  /*2bb0*/  F2FP.F16.F32.PACK_AB R115, RZ, R89 ;  /* 0x00000059ff73723e */ /* 0x000fc400000000ff */
[----:B------:R-:W-:Y:S02]  /*2bc0*/  LEA.HI.X R89, R112, R11, R114, 0x1, P2 ;  /* 0x0000000b70597211 */ /* 0x000fe400010f0c72 */
[----:B------:R-:W-:-:S05]  /*2bd0*/  PRMT R123, R115, 0x7610, R123 ;  /* 0x00007610737b7816 */ /* 0x000fca000000007b */
[----:B------:R1:W-:Y:S04]  /*2be0*/  @P1 STG.E.U16 desc[UR38][R12.64+0x2], R123 ;  /* 0x0000027b0c001986 */ /* 0x0003e8000c101526 */
[----:B------:R2:W3:Y:S01]  /*2bf0*/  @P0 LDG.E.LTC128B.U16 R116, desc[UR38][R88.64] ;  /* 0x0000002658740981 */ /* 0x0004e2000c1e1520 */
[C---:B------:R-:W-:Y:S01]  /*2c00*/  IMAD.SHL.U32 R113, R4.reuse, 0x10, RZ ;  /* 0x0000001004717824 */ /* 0x040fe200078e00ff */
[----:B------:R-:W-:Y:S01]  /*2c10*/  SHF.L.U64.HI R117, R4, 0x4, R5 ;  /* 0x0000000404757819 */ /* 0x000fe20000010205 */
[----:B------:R-:W-:Y:S01]  /*2c20*/  BSSY B1, `(.L_x_33) ;  /* 0x0000011000017945 */ /* 0x000fe20003800000 */
[----:B------:R-:W-:Y:S02]  /*2c30*/  IADD3 R122, P1, R6, R120, RZ ;  /* 0x00000078067a7210 */ /* 0x000fe40007f3e0ff */
[----:B------:R-:W-:-:S03]  /*2c40*/  IADD3 R114, P2, R113, R12, RZ ;  /* 0x0000000c71727210 */ /* 0x000fc60007f5e0ff */
[----:B-1----:R-:W-:Y:S01]  /*2c50*/  IMAD.X R123, R7, 0x1, R125, P1 ;  /* 0x00000001077b7824 */ /* 0x002fe200008e067d */
[----:B------:R-:W-:Y:S01]  /*2c60*/  ISETP.GT.AND P1, PT, R3, 0x1, P3 ;  /* 0x000000010300780c */ /* 0x000fe20001f24270 */
[----:B------:R-:W-:-:S03]  /*2c70*/  IMAD.WIDE.U32 R122, R19, R20, R122 ;  /* 0x00000014137a7225 */ /* 0x000fc600078e007a */
[----:B--2---:R-:W-:Y:S01]  /*2c80*/  LEA R88, P5, R122, R10, 0x1 ;  /* 0x0000000a7a587211 */ /* 0x004fe200078a08ff */
[----:B---3--:R-:W-:-:S05]  /*2c90*/  HADD2.F32 R112, -RZ, R116.H0_H0 ;  /* 0x20000074ff707230 */ /* 0x008fca0000004100 */
[----:B------:R-:W-:-:S04]  /*2ca0*/  FMUL R115, R112, R97 ;  /* 0x0000006170737220 */ /* 0x000fc80000400000 */
[----:B------:R-:W-:Y:S01]  /*2cb0*/  FFMA R115, R90, R96, R115 ;  /* 0x000000605a737223 */ /* 0x000fe20000000073 */
[----:B------:R-:W-:-:S04]  /*2cc0*/  IMAD.IADD R90, R21, 0x1, R123 ;  /* 0x00000001155a7824 */ /* 0x000fc800078e027b */
[----:B------:R-:W-:Y:S01]  /*2cd0*/  F2FP.F16.F32.PACK_AB R112, RZ, R115 ;  /* 0x00000073ff70723e */ /* 0x000fe200000000ff */
[----:B------:R-:W-:Y:S01]  /*2ce0*/  IMAD.X R115, R117, 0x1, R13, P2 ;  /* 0x0000000175737824 */ /* 0x000fe200010e060d */
[----:B------:R-:W-:-:S04]  /*2cf0*/  LEA.HI.X R89, R122, R11, R90, 0x1, P5 ;  /* 0x0000000b7a597211 */ /* 0x000fc800028f0c5a */
[----:B------:R1:W-:Y:S01]  /*2d00*/  @P0 STG.E.U16 desc[UR38][R114.64], R112 ;  /* 0x0000007072000986 */ /* 0x0003e2000c101526 */
[----:B------:R-:W-:Y:S05]  /*2d10*/  @!P1 BRA `(.L_x_34) ;  /* 0x0000000000049947 */ /* 0x000fea0003800000 */
[----:B------:R2:W5:Y:S02]  /*2d20*/  LDG.E.LTC128B.U16 R116, desc[UR38][R88.64+0x2] ;  /* 0x0000022658747981 */ /* 0x000564000c1e1520 */
.L_x_34:
[----:B------:R-:W-:Y:S05]  /*2d30*/  BSYNC B1 ;  /* 0x0000000000017941 */ /* 0x000fea0003800000 */
.L_x_33:
[----:B-----5:R-:W-:Y:S01]  /*2d40*/  HADD2.F32 R90, -RZ, R116.H0_H0 ;  /* 0x20000074ff5a7230 */ /* 0x020fe20000004100 */
[----:B------:R-:W-:Y:S01]  /*2d50*/  ISETP.GT.AND P0, PT, R3, 0x8, P4 ;  /* 0x000000080300780c */ /* 0x000fe20002704270 */
[----:B------:R-:W-:Y:S03]  /*2d60*/  BSSY B1, `(.L_x_35) ;  /* 0x000000a000017945 */ /* 0x000fe60003800000 */
[----:B------:R-:W-:-:S04]  /*2d70*/  FMUL R90, R90, R97 ;  /* 0x000000615a5a7220 */ /* 0x000fc80000400000 */
[----:B------:R-:W-:Y:S01]  /*2d80*/  FFMA R90, R91, R96, R90 ;  /* 0x000000605b5a7223 */ /* 0x000fe2000000005a */
[----:B------:R-:W-:-:S04]  /*2d90*/  IMAD.MOV.U32 R91, RZ, RZ, R115 ;  /* 0x000000ffff5b7224 */ /* 0x000fc800078e0073 */
[----:B------:R-:W-:-:S04]  /*2da0*/  F2FP.F16.F32.PACK_AB R90, RZ, R90 ;  /* 0x0000005aff5a723e */ /* 0x000fc800000000ff */
[----:B-1----:R-:W-:Y:S01]  /*2db0*/  PRMT R112, R90, 0x7610, R112 ;  /* 0x000076105a707816 */ /* 0x002fe20000000070 */
[----:B------:R-:W-:-:S05]  /*2dc0*/  IMAD.MOV.U32 R90, RZ, RZ, R114 ;  /* 0x000000ffff5a7224 */ /* 0x000fca00078e0072 */
[----:B------:R1:W-:Y:S01]  /*2dd0*/  @P1 STG.E.U16 desc[UR38][R90.64+0x2], R112 ;  /* 0x000002705a001986 */ /* 0x0003e2000c101526 */
[----:B------:R-:W-:Y:S05]  /*2de0*/  @!P0 BRA `(.L_x_36) ;  /* 0x0000000000048947 */ /* 0x000fea0003800000 */
[----:B------:R3:W5:Y:S02]  /*2df0*/  LDG.E.LTC128B.U16 R116, desc[UR38][R104.64+0x10] ;  /* 0x0000102668747981 */ /* 0x000764000c1e1520 */
.L_x_36:
[----:B------:R-:W-:Y:S05]  /*2e00*/  BSYNC B1 ;  /* 0x0000000000017941 */ /* 0x000fea0003800000 */
.L_x_35:
[----:B-1---5:R-:W-:Y:S01]  /*2e10*/  HADD2.F32 R112, -RZ, R116.H0_H0 ;  /* 0x20000074ff707230 */ /* 0x022fe20000004100 */
[----:B------:R-:W-:Y:S01]  /*2e20*/  ISETP.GT.AND P1, PT, R3, 0x9, P4 ;  /* 0x000000090300780c */ /* 0x000fe20002724270 */
[----:B------:R-:W-:Y:S03]  /*2e30*/  BSSY B1, `(.L_x_37) ;  /* 0x0000007000017945 */ /* 0x000fe60003800000 */
[----:B------:R-:W-:-:S04]  /*2e40*/  FMUL R123, R112, R97 ;  /* 0x00000061707b7220 */ /* 0x000fc80000400000 */
[----:B------:R-:W-:-:S05]  /*2e50*/  FFMA R123, R92, R96, R123 ;  /* 0x000000605c7b7223 */ /* 0x000fca000000007b */
[----:B------:R-:W-:-:S05]  /*2e60*/  F2FP.F16.F32.PACK_AB R123, RZ, R123 ;  /* 0x0000007bff7b723e */ /* 0x000fca00000000ff */
[----:B------:R1:W-:Y:S01]  /*2e70*/  @P0 STG.E.U16 desc[UR38][R12.64+0x10], R123 ;  /* 0x0000107b0c000986 */ /* 0x0003e2000c101526 */
[----:B------:R-:W-:Y:S05]  /*2e80*/  @!P1 BRA `(.L_x_38) ;  /* 0x0000000000049947 */ /* 0x000fea0003800000 */
[----:B------:R4:W5:Y:S02]  /*2e90*/  LDG.E.LTC128B.U16 R116, desc[UR38][R104.64+0x12] ;  /* 0x0000122668747981 */ /* 0x000964000c1e1520 */
.L_x_38:
[----:B------:R-:W-:Y:S05]  /*2ea0*/  BSYNC B1 ;  /* 0x0000000000017941 */ /* 0x000fea0003800000 */
.L_x_37:
[----:B-----5:R-:W-:Y:S01]  /*2eb0*/  HADD2.F32 R92, -RZ, R116.H0_H0 ;  /* 0x20000074ff5c7230 */ /* 0x020fe20000004100 */
        /* <DEDUP_REMOVED lines=8> */
.L_x_40:
[----:B------:R-:W-:Y:S05]  /*2f40*/  BSYNC B1 ;  /* 0x0000000000017941 */ /* 0x000fea0003800000 */
.L_x_39:
[----:B0----5:R-:W-:Y:S01]  /*2f50*/  HADD2.F32 R92, -RZ, R116.H0_H0 ;  /* 0x20000074ff5c7230 */ /* 0x021fe20000004100 */
        /* <DEDUP_REMOVED lines=8> */
.L_x_42:
[----:B------:R-:W-:Y:S05]  /*2fe0*/  BSYNC B1 ;  /* 0x0000000000017941 */ /* 0x000fea0003800000 */
.L_x_41:
[----:B------:R-:W-:Y:S01]  /*2ff0*/  IMAD.MOV.U32 R121, RZ, RZ, R125 ;  /* 0x000000ffff797224 */ /* 0x000fe200078e007d */
[----:B------:R-:W-:Y:S01]  /*3000*/  ISETP.GT.AND P2, PT, R103, 0x80, PT ;  /* 0x000000806700780c */ /* 0x000fe20003f44270 */
[----:B-----5:R-:W-:Y:S01]  /*3010*/  HADD2.F32 R92, -RZ, R116.H0_H0 ;  /* 0x20000074ff5c7230 */ /* 0x020fe20000004100 */
[----:B------:R-:W-:Y:S01]  /*3020*/  PRMT R132, R116, 0x7610, R132 ;  /* 0x0000761074847816 */ /* 0x000fe20000000084 */
[----:B------:R-:W-:Y:S01]  /*3030*/  IMAD.WIDE.U32 R120, R14, 0x78, R120 ;  /* 0x000000780e787825 */ /* 0x000fe200078e0078 */
[----:B------:R-:W-:-:S03]  /*3040*/  ISETP.GT.AND P0, PT, R3, RZ, P2 ;  /* 0x000000ff0300720c */ /* 0x000fc60001704270 */
[----:B------:R-:W-:Y:S01]  /*3050*/  FMUL R92, R92, R97 ;  /* 0x000000615c5c7220 */ /* 0x000fe20000400000 */
[----:B------:R-:W-:Y:S01]  /*3060*/  IMAD R15, R15, 0x78, RZ ;  /* 0x000000780f0f7824 */ /* 0x000fe200078e02ff */
[----:B0-----:R-:W-:Y:S02]  /*3070*/  IADD3 R93, P5, R108, R120, RZ ;  /* 0x000000786c5d7210 */ /* 0x001fe40007fbe0ff */
[----:B------:R-:W-:Y:S01]  /*3080*/  FFMA R95, R95, R96, R92 ;  /* 0x000000605f5f7223 */ /* 0x000fe2000000005c */
[----:B------:R-:W-:-:S04]  /*3090*/  IMAD.IADD R135, R121, 0x1, R15 ;  /* 0x0000000179877824 */ /* 0x000fc800078e020f */
[----:B------:R-:W-:Y:S01]  /*30a0*/  IMAD.X R94, R135, 0x1, R107, P5 ;  /* 0x00000001875e7824 */ /* 0x000fe200028e066b */
[C---:B------:R-:W-:Y:S02]  /*30b0*/  LEA R92, P5, R93.reuse, R10, 0x1 ;  /* 0x0000000a5d5c7211 */ /* 0x040fe400078a08ff */
[----:B------:R-:W-:Y:S02]  /*30c0*/  F2FP.F16.F32.PACK_AB R95, RZ, R95 ;  /* 0x0000005fff5f723e */ /* 0x000fe400000000ff */
[----:B------:R-:W-:-:S03]  /*30d0*/  LEA.HI.X R93, R93, R11, R94, 0x1, P5 ;  /* 0x0000000b5d5d7211 */ /* 0x000fc600028f0c5e */
[----:B------:R0:W-:Y:S04]  /*30e0*/  @P1 STG.E.U16 desc[UR38][R90.64+0x12], R95 ;  /* 0x0000125f5a001986 */ /* 0x0001e8000c101526 */
[----:B------:R1:W2:Y:S01]  /*30f0*/  @P0 LDG.E.LTC128B.U16 R132, desc[UR38][R92.64] ;  /* 0x000000265c840981 */ /* 0x0002a2000c1e1520 */
[----:B------:R-:W-:Y:S01]  /*3100*/  IMAD.WIDE.U32 R126, R14, 0x78, R110 ;  /* 0x000000780e7e7825 */ /* 0x000fe200078e006e */
[----:B------:R-:W-:Y:S03]  /*3110*/  BSSY B1, `(.L_x_43) ;  /* 0x0000018000017945 */ /* 0x000fe60003800000 */
[----:B------:R-:W-:Y:S02]  /*3120*/  IMAD.MOV.U32 R130, RZ, RZ, R114 ;  /* 0x000000ffff827224 */ /* 0x000fe400078e0072 */
[----:B------:R-:W-:-:S02]  /*3130*/  IMAD.MOV.U32 R131, RZ, RZ, R115 ;  /* 0x000000ffff837224 */ /* 0x000fc400078e0073 */
[----:B------:R-:W-:Y:S02]  /*3140*/  IMAD.IADD R125, R15, 0x1, R127 ;  /* 0x000000010f7d7824 */ /* 0x000fe400078e027f */
[----:B------:R-:W-:Y:S02]  /*3150*/  IMAD.MOV.U32 R124, RZ, RZ, R126 ;  /* 0x000000ffff7c7224 */ /* 0x000fe400078e007e */
[----:B------:R-:W-:Y:S02]  /*3160*/  IMAD R129, R5, 0xf0, RZ ;  /* 0x000000f005817824 */ /* 0x000fe400078e02ff */
[----:B------:R-:W-:-:S04]  /*3170*/  IMAD.WIDE.U32 R130, R4, 0xf0, R130 ;  /* 0x000000f004827825 */ /* 0x000fc800078e0082 */
[----:B0-----:R-:W-:-:S04]  /*3180*/  IMAD.WIDE.U32 R94, R8, R14, R124 ;  /* 0x0000000e085e7225 */ /* 0x001fc800078e007c */
[----:B------:R-:W-:Y:S01]  /*3190*/  IMAD.IADD R115, R131, 0x1, R129 ;  /* 0x0000000183737824 */ /* 0x000fe200078e0281 */
[----:B------:R-:W-:Y:S01]  /*31a0*/  IADD3 R94, P1, R6, R94, RZ ;  /* 0x0000005e065e7210 */ /* 0x000fe20007f3e0ff */
[----:B------:R-:W-:-:S03]  /*31b0*/  @P0 IMAD.MOV.U32 R114, RZ, RZ, R130 ;  /* 0x000000ffff720224 */ /* 0x000fc600078e0082 */
[----:B------:R-:W-:Y:S02]  /*31c0*/  IADD3.X R95, R7, R119, R95, P1, !PT ;  /* 0x00000077075f7210 */ /* 0x000fe40000ffe45f */
[----:B------:R-:W-:Y:S01]  /*31d0*/  ISETP.GT.AND P1, PT, R3, 0x1, P2 ;  /* 0x000000010300780c */ /* 0x000fe20001724270 */
[----:B------:R-:W-:-:S03]  /*31e0*/  IMAD.WIDE.U32 R94, R19, R20, R94 ;  /* 0x00000014135e7225 */ /* 0x000fc600078e005e */
[----:B-1----:R-:W-:Y:S01]  /*31f0*/  LEA R92, P5, R94, R10, 0x1 ;  /* 0x0000000a5e5c7211 */ /* 0x002fe200078a08ff */
[----:B--2---:R-:W-:-:S05]  /*3200*/  HADD2.F32 R112, -RZ, R132.H0_H0 ;  /* 0x20000084ff707230 */ /* 0x004fca0000004100 */
[----:B------:R-:W-:-:S04]  /*3210*/  FMUL R123, R112, R97 ;  /* 0x00000061707b7220 */ /* 0x000fc80000400000 */
[----:B------:R-:W-:Y:S01]  /*3220*/  FFMA R123, R80, R96, R123 ;  /* 0x00000060507b7223 */ /* 0x000fe2000000007b */
[----:B------:R-:W-:-:S04]  /*3230*/  IMAD.IADD R80, R21, 0x1, R95 ;  /* 0x0000000115507824 */ /* 0x000fc800078e025f */
[----:B------:R-:W-:Y:S02]  /*3240*/  F2FP.F16.F32.PACK_AB R123, RZ, R123 ;  /* 0x0000007bff7b723e */ /* 0x000fe400000000ff */
[----:B------:R-:W-:-:S03]  /*3250*/  LEA.HI.X R93, R94, R11, R80, 0x1, P5 ;  /* 0x0000000b5e5d7211 */ /* 0x000fc600028f0c50 */
[----:B------:R0:W-:Y:S01]  /*3260*/  @P0 STG.E.U16 desc[UR38][R114.64], R123 ;  /* 0x0000007b72000986 */ /* 0x0001e2000c101526 */
[----:B------:R-:W-:Y:S05]  /*3270*/  @!P1 BRA `(.L_x_44) ;  /* 0x0000000000049947 */ /* 0x000fea0003800000 */
[----:B------:R1:W5:Y:S02]  /*3280*/  LDG.E.LTC128B.U16 R132, desc[UR38][R92.64+0x2] ;  /* 0x000002265c847981 */ /* 0x000364000c1e1520 */
.L_x_44:
[----:B------:R-:W-:Y:S05]  /*3290*/  BSYNC B1 ;  /* 0x0000000000017941 */ /* 0x000fea0003800000 */
.L_x_43:
[----:B-----5:R-:W-:Y:S01]  /*32a0*/  HADD2.F32 R80, -RZ, R132.H0_H0 ;  /* 0x20000084ff507230 */ /* 0x020fe20000004100 */
[----:B------:R-:W-:Y:S01]  /*32b0*/  IADD3 R122, P0, R110, R120, RZ ;  /* 0x000000786e7a7210 */ /* 0x000fe20007f1e0ff */
[----:B------:R-:W-:Y:S01]  /*32c0*/  IMAD.SHL.U32 R133, R4, 0x200, RZ ;  /* 0x0000020004857824 */ /* 0x000fe200078e00ff */
[----:B------:R-:W-:Y:S01]  /*32d0*/  ISETP.GT.AND P6, PT, R103, 0x88, PT ;  /* 0x000000886700780c */ /* 0x000fe20003fc4270 */
[----:B------:R-:W-:Y:S01]  /*32e0*/  BSSY B1, `(.L_x_45) ;  /* 0x000001c000017945 */ /* 0x000fe20003800000 */
[----:B------:R-:W-:Y:S01]  /*32f0*/  FMUL R80, R80, R97 ;  /* 0x0000006150507220 */ /* 0x000fe20000400000 */
[----:B0-----:R-:W-:Y:S01]  /*3300*/  IMAD.X R123, R135, 0x1, R111, P0 ;  /* 0x00000001877b7824 */ /* 0x001fe200000e066f */
[C---:B------:R-:W-:Y:S02]  /*3310*/  SHF.L.U64.HI R135, R4.reuse, 0x9, R5 ;  /* 0x0000000904877819 */ /* 0x040fe40000010205 */
[----:B------:R-:W-:Y:S01]  /*3320*/  FFMA R94, R81, R96, R80 ;  /* 0x00000060515e7223 */ /* 0x000fe20000000050 */
[----:B------:R-:W-:Y:S01]  /*3330*/  IMAD.WIDE.U32 R80, R4, 0xf0, R90 ;  /* 0x000000f004507825 */ /* 0x000fe200078e005a */
[----:B------:R-:W-:-:S03]  /*3340*/  IADD3 R120, P0, P5, R113, R12, R133 ;  /* 0x0000000c71787210 */ /* 0x000fc60007d1e085 */
[----:B------:R-:W-:Y:S01]  /*3350*/  F2FP.F16.F32.PACK_AB R94, RZ, R94 ;  /* 0x0000005eff5e723e */ /* 0x000fe200000000ff */
[----:B------:R-:W-:Y:S01]  /*3360*/  IMAD.IADD R95, R129, 0x1, R81 ;  /* 0x00000001815f7824 */ /* 0x000fe200078e0251 */
[----:B------:R-:W-:Y:S01]  /*3370*/  IADD3.X R121, R117, R13, R135, P0, P5 ;  /* 0x0000000d75797210 */ /* 0x000fe200007ea487 */
[----:B------:R-:W-:Y:S01]  /*3380*/  IMAD.WIDE.U32 R128, R14, 0x78, R122 ;  /* 0x000000780e807825 */ /* 0x000fe200078e007a */
[----:B------:R-:W-:Y:S02]  /*3390*/  PRMT R131, R94, 0x7610, R131 ;  /* 0x000076105e837816 */ /* 0x000fe40000000083 */
[----:B------:R-:W-:Y:S01]  /*33a0*/  IADD3 R127, P0, R122, R108, RZ ;  /* 0x0000006c7a7f7210 */ /* 0x000fe20007f1e0ff */
[----:B------:R-:W-:Y:S02]  /*33b0*/  @P1 IMAD.MOV.U32 R94, RZ, RZ, R80 ;  /* 0x000000ffff5e1224 */ /* 0x000fe400078e0050 */
[----:B------:R-:W-:Y:S02]  /*33c0*/  IMAD.IADD R137, R15, 0x1, R129 ;  /* 0x000000010f897824 */ /* 0x000fe400078e0281 */
[----:B------:R-:W-:Y:S01]  /*33d0*/  IMAD.X R134, R123, 0x1, R107, P0 ;  /* 0x000000017b867824 */ /* 0x000fe200000e066b */
[----:B------:R0:W-:Y:S01]  /*33e0*/  @P1 STG.E.U16 desc[UR38][R94.64+0x2], R131 ;  /* 0x000002835e001986 */ /* 0x0001e2000c101526 */
[----:B------:R-:W-:-:S02]  /*33f0*/  IADD3 R112, P1, P5, R108, R128, R110 ;  /* 0x000000806c707210 */ /* 0x000fc40007d3e06e */
[----:B------:R-:W-:Y:S02]  /*3400*/  IADD3 R126, P0, R110, R126, RZ ;  /* 0x0000007e6e7e7210 */ /* 0x000fe40007f1e0ff */
[----:B------:R-:W-:Y:S02]  /*3410*/  IADD3.X R116, R107, R137, R111, P1, P5 ;  /* 0x000000896b747210 */ /* 0x000fe40000fea46f */
[----:B------:R-:W-:-:S04]  /*3420*/  LEA R122, P1, R127, R10, 0x1 ;  /* 0x0000000a7f7a7211 */ /* 0x000fc800078208ff */
[----:B------:R-:W-:Y:S02]  /*3430*/  LEA.HI.X R123, R127, R11, R134, 0x1, P1 ;  /* 0x0000000b7f7b7211 */ /* 0x000fe400008f0c86 */
[----:B------:R-:W-:Y:S02]  /*3440*/  ISETP.GT.AND P1, PT, R3, RZ, P6 ;  /* 0x000000ff0300720c */ /* 0x000fe40003724270 */
[----:B------:R-:W-:Y:S01]  /*3450*/  P2R R127, PR, RZ, 0x40 ;  /* 0x00000040ff7f7803 */ /* 0x000fe20000000000 */
[----:B------:R-:W-:Y:S01]  /*3460*/  IMAD.X R127, R125, 0x1, R111, P0 ;  /* 0x000000017d7f7824 */ /* 0x000fe200000e066f */
[----:B------:R-:W-:-:S09]  /*3470*/  IADD3 R130, P0, R113, R130, RZ ;  /* 0x0000008271827210 */ /* 0x000fd20007f1e0ff */
[----:B0-----:R-:W-:Y:S05]  /*3480*/  @!P1 BRA `(.L_x_46) ;  /* 0x0000000000049947 */ /* 0x001fea0003800000 */
[----:B------:R0:W5:Y:S02]  /*3490*/  LDG.E.LTC128B.U16 R132, desc[UR38][R122.64] ;  /* 0x000000267a847981 */ /* 0x000164000c1e1520 */
.L_x_46:
[----:B------:R-:W-:Y:S05]  /*34a0*/  BSYNC B1 ;  /* 0x0000000000017941 */ /* 0x000fea0003800000 */
.L_x_45:
[----:B-----5:R-:W-:Y:S01]  /*34b0*/  HADD2.F32 R114, -RZ, R132.H0_H0 ;  /* 0x20000084ff727230 */ /* 0x020fe20000004100 */
[----:B------:R-:W-:Y:S01]  /*34c0*/  BSSY B1, `(.L_x_47) ;  /* 0x0000010000017945 */ /* 0x000fe20003800000 */
[----:B------:R-:W-:Y:S02]  /*34d0*/  IMAD.X R131, R115, 0x1, R117, P0 ;  /* 0x0000000173837824 */ /* 0x000fe400000e0675 */
[----:B0-----:R-:W-:-:S04]  /*34e0*/  IMAD.WIDE.U32 R122, R8, R14, R126 ;  /* 0x0000000e087a7225 */ /* 0x001fc800078e007e */
[----:B------:R-:W-:-:S04]  /*34f0*/  FMUL R115, R114, R97 ;  /* 0x0000006172737220 */ /* 0x000fc80000400000 */
[----:B------:R-:W-:Y:S01]  /*3500*/  FFMA R115, R82, R96, R115 ;  /* 0x0000006052737223 */ /* 0x000fe20000000073 */
[----:B------:R-:W-:-:S04]  /*3510*/  IADD3 R122, P0, R6, R122, RZ ;  /* 0x0000007a067a7210 */ /* 0x000fc80007f1e0ff */
[----:B------:R-:W-:Y:S02]  /*3520*/  F2FP.F16.F32.PACK_AB R115, RZ, R115 ;  /* 0x00000073ff73723e */ /* 0x000fe400000000ff */
[----:B------:R-:W-:-:S03]  /*3530*/  IADD3.X R123, R7, R119, R123, P0, !PT ;  /* 0x00000077077b7210 */ /* 0x000fc600007fe47b */
[----:B------:R0:W-:Y:S01]  /*3540*/  @P1 STG.E.U16 desc[UR38][R130.64], R115 ;  /* 0x0000007382001986 */ /* 0x0001e2000c101526 */
[----:B------:R-:W-:Y:S01]  /*3550*/  ISETP.GT.AND P1, PT, R3, 0x1, P6 ;  /* 0x000000010300780c */ /* 0x000fe20003724270 */
[----:B------:R-:W-:-:S04]  /*3560*/  IMAD.WIDE.U32 R122, R19, R20, R122 ;  /* 0x00000014137a7225 */ /* 0x000fc800078e007a */
[----:B------:R-:W-:Y:S01]  /*3570*/  IMAD.IADD R82, R21, 0x1, R123 ;  /* 0x0000000115527824 */ /* 0x000fe200078e027b */
[----:B------:R-:W-:-:S04]  /*3580*/  LEA R114, P0, R122, R10, 0x1 ;  /* 0x0000000a7a727211 */ /* 0x000fc800078008ff */
[----:B0-----:R-:W-:-:S03]  /*3590*/  LEA.HI.X R115, R122, R11, R82, 0x1, P0 ;  /* 0x0000000b7a737211 */ /* 0x001fc600000f0c52 */
[----:B------:R-:W-:Y:S06]  /*35a0*/  @!P1 BRA `(.L_x_48) ;  /* 0x0000000000049947 */ /* 0x000fec0003800000 */
[----:B------:R0:W5:Y:S02]  /*35b0*/  LDG.E.LTC128B.U16 R132, desc[UR38][R114.64+0x2] ;  /* 0x0000022672847981 */ /* 0x000164000c1e1520 */
.L_x_48:
[----:B------:R-:W-:Y:S05]  /*35c0*/  BSYNC B1 ;  /* 0x0000000000017941 */ /* 0x000fea0003800000 */
.L_x_47:
[----:B-----5:R-:W-:Y:S01]  /*35d0*/  HADD2.F32 R82, -RZ, R132.H0_H0 ;  /* 0x20000084ff527230 */ /* 0x020fe20000004100 */
[----:B------:R-:W-:Y:S01]  /*35e0*/  IADD3 R122, P0, R113, R80, RZ ;  /* 0x00000050717a7210 */ /* 0x000fe20007f1e0ff */
[----:B------:R-:W-:Y:S03]  /*35f0*/  BSSY B1, `(.L_x_49) ;  /* 0x0000009000017945 */ /* 0x000fe60003800000 */
[----:B------:R-:W-:Y:S01]  /*3600*/  FMUL R82, R82, R97 ;  /* 0x0000006152527220 */ /* 0x000fe20000400000 */
[----:B------:R-:W-:Y:S01]  /*3610*/  IMAD.X R123, R95, 0x1, R117, P0 ;  /* 0x000000015f7b7824 */ /* 0x000fe200000e0675 */
[----:B------:R-:W-:Y:S02]  /*3620*/  ISETP.GT.AND P0, PT, R3, 0x8, P2 ;  /* 0x000000080300780c */ /* 0x000fe40001704270 */
[----:B------:R-:W-:-:S05]  /*3630*/  FFMA R82, R83, R96, R82 ;  /* 0x0000006053527223 */ /* 0x000fca0000000052 */
[----:B------:R-:W-:-:S05]  /*3640*/  F2FP.F16.F32.PACK_AB R82, RZ, R82 ;  /* 0x00000052ff52723e */ /* 0x000fca00000000ff */
[----:B------:R2:W-:Y:S01]  /*3650*/  @P1 STG.E.U16 desc[UR38][R122.64+0x2], R82 ;  /* 0x000002527a001986 */ /* 0x0005e2000c101526 */
[----:B------:R-:W-:Y:S05]  /*3660*/  @!P0 BRA `(.L_x_50) ;  /* 0x0000000000048947 */ /* 0x000fea0003800000 */
[----:B------:R0:W5:Y:S02]  /*3670*/  LDG.E.LTC128B.U16 R132, desc[UR38][R92.64+0x10] ;  /* 0x000010265c847981 */ /* 0x000164000c1e1520 */
.L_x_50:
[----:B------:R-:W-:Y:S05]  /*3680*/  BSYNC B1 ;  /* 0x0000000000017941 */ /* 0x000fea0003800000 */
.L_x_49:
[----:B--2--5:R-:W-:Y:S01]  /*3690*/  HADD2.F32 R82, -RZ, R132.H0_H0 ;  /* 0x20000084ff527230 */ /* 0x024fe20000004100 */
[----:B------:R-:W-:Y:S01]  /*36a0*/  ISETP.GT.AND P1, PT, R3, 0x9, P2 ;  /* 0x000000090300780c */ /* 0x000fe20001724270 */
[----:B------:R-:W-:Y:S03]  /*36b0*/  BSSY B1, `(.L_x_51) ;  /* 0x000000a000017945 */ /* 0x000fe60003800000 */
[----:B------:R-:W-:Y:S01]  /*36c0*/  FMUL R83, R82, R97 ;  /* 0x0000006152537220 */ /* 0x000fe20000400000 */
[----:B------:R-:W-:-:S03]  /*36d0*/  @P0 IMAD.MOV.U32 R82, RZ, RZ, R80 ;  /* 0x000000ffff520224 */ /* 0x000fc600078e0050 */
[----:B------:R-:W-:-:S05]  /*36e0*/  FFMA R83, R84, R96, R83 ;  /* 0x0000006054537223 */ /* 0x000fca0000000053 */
[----:B------:R-:W-:-:S04]  /*36f0*/  F2FP.F16.F32.PACK_AB R83, RZ, R83 ;  /* 0x00000053ff53723e */ /* 0x000fc800000000ff */
[----:B------:R-:W-:Y:S01]  /*3700*/  PRMT R84, R83, 0x7610, R84 ;  /* 0x0000761053547816 */ /* 0x000fe20000000054 */
[----:B------:R-:W-:-:S05]  /*3710*/  @P0 IMAD.MOV.U32 R83, RZ, RZ, R95 ;  /* 0x000000ffff530224 */ /* 0x000fca00078e005f */
[----:B------:R2:W-:Y:S01]  /*3720*/  @P0 STG.E.U16 desc[UR38][R82.64+0x10], R84 ;  /* 0x0000105452000986 */ /* 0x0005e2000c101526 */
[----:B------:R-:W-:Y:S05]  /*3730*/  @!P1 BRA `(.L_x_52) ;  /* 0x0000000000049947 */ /* 0x000fea0003800000 */
[----:B------:R0:W5:Y:S02]  /*3740*/  LDG.E.LTC128B.U16 R132, desc[UR38][R92.64+0x12] ;  /* 0x000012265c847981 */ /* 0x000164000c1e1520 */
.L_x_52:
[----:B------:R-:W-:Y:S05]  /*3750*/  BSYNC B1 ;  /* 0x0000000000017941 */ /* 0x000fea0003800000 */
.L_x_51:
[----:B--2--5:R-:W-:Y:S01]  /*3760*/  HADD2.F32 R82, -RZ, R132.H0_H0 ;  /* 0x20000084ff527230 */ /* 0x024fe20000004100 */
[----:B------:R-:W-:Y:S01]  /*3770*/  ISETP.GT.AND P0, PT, R3, 0x8, P6 ;  /* 0x000000080300780c */ /* 0x000fe20003704270 */
[----:B------:R-:W-:Y:S01]  /*3780*/  @P1 IMAD.MOV.U32 R83, RZ, RZ, R95 ;  /* 0x000000ffff531224 */ /* 0x000fe200078e005f */
[----:B------:R-:W-:Y:S02]  /*3790*/  BSSY B1, `(.L_x_53) ;  /* 0x0000009000017945 */ /* 0x000fe40003800000 */
[----:B------:R-:W-:-:S04]  /*37a0*/  FMUL R82, R82, R97 ;  /* 0x0000006152527220 */ /* 0x000fc80000400000 */
[----:B------:R-:W-:-:S05]  /*37b0*/  FFMA R82, R85, R96, R82 ;  /* 0x0000006055527223 */ /* 0x000fca0000000052 */
[----:B------:R-:W-:-:S04]  /*37c0*/  F2FP.F16.F32.PACK_AB R82, RZ, R82 ;  /* 0x00000052ff52723e */ /* 0x000fc800000000ff */
[----:B------:R-:W-:Y:S01]  /*37d0*/  PRMT R84, R82, 0x7610, R84 ;  /* 0x0000761052547816 */ /* 0x000fe20000000054 */
[----:B------:R-:W-:-:S05]  /*37e0*/  @P1 IMAD.MOV.U32 R82, RZ, RZ, R80 ;  /* 0x000000ffff521224 */ /* 0x000fca00078e0050 */
[----:B------:R2:W-:Y:S01]  /*37f0*/  @P1 STG.E.U16 desc[UR38][R82.64+0x12], R84 ;  /* 0x0000125452001986 */ /* 0x0005e2000c101526 */
[----:B------:R-:W-:Y:S05]  /*3800*/  @!P0 BRA `(.L_x_54) ;  /* 0x0000000000048947 */ /* 0x000fea0003800000 */
[----:B------:R0:W5:Y:S02]  /*3810*/  LDG.E.LTC128B.U16 R132, desc[UR38][R114.64+0x10] ;  /* 0x0000102672847981 */ /* 0x000164000c1e1520 */
.L_x_54:
[----:B------:R-:W-:Y:S05]  /*3820*/  BSYNC B1 ;  /* 0x0000000000017941 */ /* 0x000fea0003800000 */
.L_x_53:
[----:B--2--5:R-:W-:Y:S01]  /*3830*/  HADD2.F32 R82, -RZ, R132.H0_H0 ;  /* 0x20000084ff527230 */ /* 0x024fe20000004100 */
[----:B------:R-:W-:Y:S01]  /*3840*/  BSSY B1, `(.L_x_55) ;  /* 0x0000012000017945 */ /* 0x000fe20003800000 */
[----:B------:R-:W-:-:S04]  /*3850*/  IMAD.WIDE.U32 R124, R14, 0x78, R124 ;  /* 0x000000780e7c7825 */ /* 0x000fc800078e007c */
[----:B------:R-:W-:Y:S01]  /*3860*/  FMUL R83, R82, R97 ;  /* 0x0000006152537220 */ /* 0x000fe20000400000 */
[----:B------:R-:W-:Y:S01]  /*3870*/  @P0 IMAD.MOV.U32 R82, RZ, RZ, R122 ;  /* 0x000000ffff520224 */ /* 0x000fe200078e007a */
[----:B------:R-:W-:Y:S02]  /*3880*/  IADD3 R84, P1, R110, R124, RZ ;  /* 0x0000007c6e547210 */ /* 0x000fe40007f3e0ff */
[----:B------:R-:W-:Y:S02]  /*3890*/  FFMA R83, R86, R96, R83 ;  /* 0x0000006056537223 */ /* 0x000fe40000000053 */
[----:B------:R-:W-:-:S03]  /*38a0*/  IADD3.X R85, R111, R15, R125, P1, !PT ;  /* 0x0000000f6f557210 */ /* 0x000fc60000ffe47d */
[----:B------:R-:W-:Y:S01]  /*38b0*/  F2FP.F16.F32.PACK_AB R83, RZ, R83 ;  /* 0x00000053ff53723e */ /* 0x000fe200000000ff */
[----:B------:R-:W-:-:S03]  /*38c0*/  IMAD.WIDE.U32 R84, R8, R14, R84 ;  /* 0x0000000e08547225 */ /* 0x000fc600078e0054 */
[----:B------:R-:W-:Y:S01]  /*38d0*/  PRMT R86, R83, 0x7610, R86 ;  /* 0x0000761053567816 */ /* 0x000fe20000000056 */
[----:B------:R-:W-:Y:S01]  /*38e0*/  @P0 IMAD.MOV.U32 R83, RZ, RZ, R123 ;  /* 0x000000ffff530224 */ /* 0x000fe200078e007b */
[----:B------:R-:W-:-:S04]  /*38f0*/  IADD3 R84, P1, R6, R84, RZ ;  /* 0x0000005406547210 */ /* 0x000fc80007f3e0ff */
[----:B------:R2:W-:Y:S01]  /*3900*/  @P0 STG.E.U16 desc[UR38][R82.64+0x10], R86 ;  /* 0x0000105652000986 */ /* 0x0005e2000c101526 */
[----:B------:R-:W-:Y:S02]  /*3910*/  ISETP.GT.AND P0, PT, R3, 0x9, P6 ;  /* 0x000000090300780c */ /* 0x000fe40003704270 */
[----:B------:R-:W-:-:S03]  /*3920*/  IADD3.X R85, R7, R119, R85, P1, !PT ;  /* 0x0000007707557210 */ /* 0x000fc60000ffe455 */
[----:B------:R-:W-:-:S08]  /*3930*/  IMAD.WIDE.U32 R84, R19, R20, R84 ;  /* 0x0000001413547225 */ /* 0x000fd000078e0054 */
[----:B--2---:R-:W-:Y:S05]  /*3940*/  @!P0 BRA `(.L_x_56) ;  /* 0x0000000000048947 */ /* 0x004fea0003800000 */
[----:B------:R2:W5:Y:S02]  /*3950*/  LDG.E.LTC128B.U16 R132, desc[UR38][R114.64+0x12] ;  /* 0x0000122672847981 */ /* 0x000564000c1e1520 */
.L_x_56:
[----:B------:R-:W-:Y:S05]  /*3960*/  BSYNC B1 ;  /* 0x0000000000017941 */ /* 0x000fea0003800000 */
.L_x_55:
[----:B-----5:R-:W-:Y:S01]  /*3970*/  HADD2.F32 R86, -RZ, R132.H0_H0 ;  /* 0x20000084ff567230 */ /* 0x020fe20000004100 */
[----:B------:R-:W-:Y:S01]  /*3980*/  LEA R82, P1, R84, R10, 0x1 ;  /* 0x0000000a54527211 */ /* 0x000fe200078208ff */
[----:B------:R-:W-:Y:S01]  /*3990*/  IMAD.IADD R9, R21, 0x1, R85 ;  /* 0x0000000115097824 */ /* 0x000fe200078e0255 */
[C---:B------:R-:W-:Y:S01]  /*39a0*/  SHF.L.U64.HI R129, R4.reuse, 0x8, R5 ;  /* 0x0000000804817819 */ /* 0x040fe20000010205 */
[----:B------:R-:W-:Y:S02]  /*39b0*/  IMAD.SHL.U32 R125, R4, 0x100, RZ ;  /* 0x00000100047d7824 */ /* 0x000fe400078e00ff */
[----:B------:R-:W-:Y:S01]  /*39c0*/  FMUL R86, R86, R97 ;  /* 0x0000006156567220 */ /* 0x000fe20000400000 */
[----:B------:R-:W-:Y:S01]  /*39d0*/  IMAD.WIDE.U32 R126, R14, 0x78, R126 ;  /* 0x000000780e7e7825 */ /* 0x000fe200078e007e */
[----:B------:R-:W-:Y:S02]  /*39e0*/  LEA.HI.X R83, R84, R11, R9, 0x1, P1 ;  /* 0x0000000b54537211 */ /* 0x000fe400008f0c09 */
[----:B------:R-:W-:Y:S01]  /*39f0*/  IADD3 R108, P1, R108, R128, RZ ;  /* 0x000000806c6c7210 */ /* 0x000fe20007f3e0ff */
[----:B------:R-:W-:Y:S01]  /*3a00*/  FFMA R86, R87, R96, R86 ;  /* 0x0000006057567223 */ /* 0x000fe20000000056 */
[----:B------:R-:W-:-:S03]  /*3a10*/  @P0 IMAD.MOV.U32 R87, RZ, RZ, R123 ;  /* 0x000000ffff570224 */ /* 0x000fc600078e007b */
[----:B------:R-:W-:Y:S01]  /*3a20*/  IMAD.X R107, R137, 0x1, R107, P1 ;  /* 0x00000001896b7824 */ /* 0x000fe200008e066b */
[C---:B------:R-:W-:Y:S02]  /*3a30*/  LEA R106, P1, R108.reuse, R10, 0x1 ;  /* 0x0000000a6c6a7211 */ /* 0x040fe400078208ff */
[----:B------:R-:W-:Y:S02]  /*3a40*/  F2FP.F16.F32.PACK_AB R86, RZ, R86 ;  /* 0x00000056ff56723e */ /* 0x000fe400000000ff */
[----:B------:R-:W-:Y:S02]  /*3a50*/  LEA.HI.X R107, R108, R11, R107, 0x1, P1 ;  /* 0x0000000b6c6b7211 */ /* 0x000fe400008f0c6b */
[----:B------:R-:W-:Y:S01]  /*3a60*/  PRMT R9, R86, 0x7610, R9 ;  /* 0x0000761056097816 */ /* 0x000fe20000000009 */
[----:B------:R-:W-:Y:S01]  /*3a70*/  @P0 IMAD.MOV.U32 R86, RZ, RZ, R122 ;  /* 0x000000ffff560224 */ /* 0x000fe200078e007a */
[----:B------:R-:W-:-:S04]  /*3a80*/  IADD3 R84, P1, R133, R12, RZ ;  /* 0x0000000c85547210 */ /* 0x000fc80007f3e0ff */
[----:B------:R0:W-:Y:S01]  /*3a90*/  @P0 STG.E.U16 desc[UR38][R86.64+0x12], R9 ;  /* 0x0000120956000986 */ /* 0x0001e2000c101526 */
[----:B------:R-:W-:Y:S01]  /*3aa0*/  IMAD.X R85, R135, 0x1, R13, P1 ;  /* 0x0000000187557824 */ /* 0x000fe200008e060d */
[----:B------:R-:W-:-:S04]  /*3ab0*/  IADD3 R4, P0, P1, R113, R80, R125 ;  /* 0x0000005071047210 */ /* 0x000fc8000791e07d */
[----:B------:R-:W-:Y:S02]  /*3ac0*/  IADD3.X R5, R117, R95, R129, P0, P1 ;  /* 0x0000005f75057210 */ /* 0x000fe400007e2481 */
[----:B------:R-:W-:Y:S02]  /*3ad0*/  IADD3 R108, P0, R110, R126, RZ ;  /* 0x0000007e6e6c7210 */ /* 0x000fe40007f1e0ff */
[----:B------:R-:W-:Y:S02]  /*3ae0*/  ISETP.GT.AND P1, PT, R103, 0x100, PT ;  /* 0x000001006700780c */ /* 0x000fe40003f24270 */
[----:B------:R-:W-:Y:S02]  /*3af0*/  IADD3.X R109, R111, R15, R127, P0, !PT ;  /* 0x0000000f6f6d7210 */ /* 0x000fe400007fe47f */
[----:B------:R-:W-:-:S13]  /*3b00*/  ISETP.GT.AND P0, PT, R3, RZ, P1 ;  /* 0x000000ff0300720c */ /* 0x000fda0000f04270 */
[----:B------:R-:W3:Y:S01]  /*3b10*/  @P0 LDG.E.LTC128B.U16 R132, desc[UR38][R106.64] ;  /* 0x000000266a840981 */ /* 0x000ee2000c1e1520 */
[----:B------:R-:W-:Y:S01]  /*3b20*/  BSSY B1, `(.L_x_57) ;  /* 0x000000d000017945 */ /* 0x000fe20003800000 */
[----:B---3--:R-:W-:-:S05]  /*3b30*/  HADD2.F32 R110, -RZ, R132.H0_H0 ;  /* 0x20000084ff6e7230 */ /* 0x008fca0000004100 */
[----:B0-----:R-:W-:-:S04]  /*3b40*/  FMUL R9, R110, R97 ;  /* 0x000000616e097220 */ /* 0x001fc80000400000 */
[----:B------:R-:W-:-:S05]  /*3b50*/  FFMA R9, R72, R96, R9 ;  /* 0x0000006048097223 */ /* 0x000fca0000000009 */
[----:B------:R-:W-:-:S04]  /*3b60*/  F2FP.F16.F32.PACK_AB R9, RZ, R9 ;  /* 0x00000009ff09723e */ /* 0x000fc800000000ff */
[----:B------:R-:W-:Y:S01]  /*3b70*/  PRMT R15, R9, 0x7610, R15 ;  /* 0x00007610090f7816 */ /* 0x000fe2000000000f */
[----:B------:R-:W-:-:S04]  /*3b80*/  IMAD.WIDE.U32 R8, R8, R14, R108 ;  /* 0x0000000e08087225 */ /* 0x000fc800078e006c */
[----:B------:R0:W-:Y:S01]  /*3b90*/  @P0 STG.E.U16 desc[UR38][R84.64], R15 ;  /* 0x0000000f54000986 */ /* 0x0001e2000c101526 */
[----:B------:R-:W-:-:S04]  /*3ba0*/  IADD3 R8, P0, R6, R8, RZ ;  /* 0x0000000806087210 */ /* 0x000fc80007f1e0ff */
[----:B------:R-:W-:Y:S02]  /*3bb0*/  IADD3.X R9, R7, R119, R9, P0, !PT ;  /* 0x0000007707097210 */ /* 0x000fe400007fe409 */
[----:B------:R-:W-:-:S13]  /*3bc0*/  ISETP.GT.AND P0, PT, R3, 0x1, P1 ;  /* 0x000000010300780c */ /* 0x000fda0000f04270 */
[----:B0-----:R-:W-:Y:S05]  /*3bd0*/  @!P0 BRA `(.L_x_58) ;  /* 0x0000000000048947 */ /* 0x001fea0003800000 */
[----:B------:R0:W5:Y:S02]  /*3be0*/  LDG.E.LTC128B.U16 R132, desc[UR38][R82.64+0x2] ;  /* 0x0000022652847981 */ /* 0x000164000c1e1520 */
.L_x_58:
[----:B------:R-:W-:Y:S05]  /*3bf0*/  BSYNC B1 ;  /* 0x0000000000017941 */ /* 0x000fea0003800000 */
.L_x_57:
[----:B-----5:R-:W-:Y:S01]  /*3c00*/  HADD2.F32 R6, -RZ, R132.H0_H0 ;  /* 0x20000084ff067230 */ /* 0x020fe20000004100 */
[----:B------:R-:W-:Y:S01]  /*3c10*/  BSSY B1, `(.L_x_59) ;  /* 0x0000014000017945 */ /* 0x000fe20003800000 */
[----:B------:R-:W-:Y:S02]  /*3c20*/  @P0 IMAD.MOV.U32 R14, RZ, RZ, R84 ;  /* 0x000000ffff0e0224 */ /* 0x000fe400078e0054 */
[----:B------:R-:W-:Y:S02]  /*3c30*/  @P0 IMAD.MOV.U32 R15, RZ, RZ, R85 ;  /* 0x000000ffff0f0224 */ /* 0x000fe400078e0055 */
[----:B------:R-:W-:Y:S01]  /*3c40*/  FMUL R6, R6, R97 ;  /* 0x0000006106067220 */ /* 0x000fe20000400000 */
[----:B------:R-:W-:-:S04]  /*3c50*/  IMAD.WIDE.U32 R8, R19, R20, R8 ;  /* 0x0000001413087225 */ /* 0x000fc800078e0008 */
[----:B------:R-:W-:Y:S01]  /*3c60*/  FFMA R6, R73, R96, R6 ;  /* 0x0000006049067223 */ /* 0x000fe20000000006 */
[----:B------:R-:W-:-:S04]  /*3c70*/  IMAD.IADD R21, R21, 0x1, R9 ;  /* 0x0000000115157824 */ /* 0x000fc800078e0209 */
[----:B------:R-:W-:-:S04]  /*3c80*/  F2FP.F16.F32.PACK_AB R6, RZ, R6 ;  /* 0x00000006ff06723e */ /* 0x000fc800000000ff */
[----:B------:R-:W-:-:S05]  /*3c90*/  PRMT R7, R6, 0x7610, R7 ;  /* 0x0000761006077816 */ /* 0x000fca0000000007 */
[----:B------:R3:W-:Y:S01]  /*3ca0*/  @P0 STG.E.U16 desc[UR38][R14.64+0x2], R7 ;  /* 0x000002070e000986 */ /* 0x0007e2000c101526 */
[----:B------:R-:W-:-:S04]  /*3cb0*/  LEA R6, P0, R112, R10, 0x1 ;  /* 0x0000000a70067211 */ /* 0x000fc800078008ff */
[----:B---3--:R-:W-:Y:S02]  /*3cc0*/  LEA.HI.X R7, R112, R11, R116, 0x1, P0 ;  /* 0x0000000b70077211 */ /* 0x008fe400000f0c74 */
[----:B------:R-:W-:-:S04]  /*3cd0*/  LEA R10, P0, R8, R10, 0x1 ;  /* 0x0000000a080a7211 */ /* 0x000fc800078008ff */
[----:B------:R-:W-:Y:S02]  /*3ce0*/  LEA.HI.X R11, R8, R11, R21, 0x1, P0 ;  /* 0x0000000b080b7211 */ /* 0x000fe400000f0c15 */
[----:B------:R-:W-:-:S05]  /*3cf0*/  IADD3 R8, P0, R84, R113, RZ ;  /* 0x0000007154087210 */ /* 0x000fca0007f1e0ff */
[----:B------:R-:W-:Y:S01]  /*3d00*/  IMAD.X R9, R85, 0x1, R117, P0 ;  /* 0x0000000155097824 */ /* 0x000fe200000e0675 */
[----:B------:R-:W-:-:S04]  /*3d10*/  ISETP.GT.AND P0, PT, R103, 0x108, PT ;  /* 0x000001086700780c */ /* 0x000fc80003f04270 */
[----:B------:R-:W-:-:S13]  /*3d20*/  ISETP.GT.AND P5, PT, R3, RZ, P0 ;  /* 0x000000ff0300720c */ /* 0x000fda00007a4270 */
[----:B------:R-:W-:Y:S05]  /*3d30*/  @!P5 BRA `(.L_x_60) ;  /* 0x000000000004d947 */ /* 0x000fea0003800000 */
[----:B------:R3:W5:Y:S02]  /*3d40*/  LDG.E.LTC128B.U16 R132, desc[UR38][R6.64] ;  /* 0x0000002606847981 */ /* 0x000764000c1e1520 */
.L_x_60:
[----:B------:R-:W-:Y:S05]  /*3d50*/  BSYNC B1 ;  /* 0x0000000000017941 */ /* 0x000fea0003800000 */
.L_x_59:
[----:B---3-5:R-:W-:Y:S01]  /*3d60*/  HADD2.F32 R6, -RZ, R132.H0_H0 ;  /* 0x20000084ff067230 */ /* 0x028fe20000004100 */
[----:B------:R-:W-:Y:S04]  /*3d70*/  BSSY B1, `(.L_x_61) ;  /* 0x0000008000017945 */ /* 0x000fe80003800000 */
[----:B------:R-:W-:-:S04]  /*3d80*/  FMUL R7, R6, R97 ;  /* 0x0000006106077220 */ /* 0x000fc80000400000 */
[----:B------:R-:W-:-:S05]  /*3d90*/  FFMA R7, R74, R96, R7 ;  /* 0x000000604a077223 */ /* 0x000fca0000000007 */
[----:B------:R-:W-:-:S05]  /*3da0*/  F2FP.F16.F32.PACK_AB R7, RZ, R7 ;  /* 0x00000007ff07723e */ /* 0x000fca00000000ff */
[----:B------:R3:W-:Y:S01]  /*3db0*/  @P5 STG.E.U16 desc[UR38][R8.64], R7 ;  /* 0x0000000708005986 */ /* 0x0007e2000c101526 */
[----:B------:R-:W-:-:S13]  /*3dc0*/  ISETP.GT.AND P5, PT, R3, 0x1, P0 ;  /* 0x000000010300780c */ /* 0x000fda00007a4270 */
[----:B---3--:R-:W-:Y:S05]  /*3dd0*/  @!P5 BRA `(.L_x_62) ;  /* 0x000000000004d947 */ /* 0x008fea0003800000 */
[----:B------:R3:W5:Y:S02]  /*3de0*/  LDG.E.LTC128B.U16 R132, desc[UR38][R10.64+0x2] ;  /* 0x000002260a847981 */ /* 0x000764000c1e1520 */
.L_x_62:
[----:B------:R-:W-:Y:S05]  /*3df0*/  BSYNC B1 ;  /* 0x0000000000017941 */ /* 0x000fea0003800000 */
.L_x_61:
[----:B-----5:R-:W-:Y:S01]  /*3e00*/  HADD2.F32 R6, -RZ, R132.H0_H0 ;  /* 0x20000084ff067230 */ /* 0x020fe20000004100 */
[----:B------:R-:W-:Y:S04]  /*3e10*/  BSSY B1, `(.L_x_63) ;  /* 0x0000008000017945 */ /* 0x000fe80003800000 */
[----:B------:R-:W-:-:S04]  /*3e20*/  FMUL R6, R6, R97 ;  /* 0x0000006106067220 */ /* 0x000fc80000400000 */
[----:B------:R-:W-:-:S05]  /*3e30*/  FFMA R6, R75, R96, R6 ;  /* 0x000000604b067223 */ /* 0x000fca0000000006 */
[----:B------:R-:W-:-:S05]  /*3e40*/  F2FP.F16.F32.PACK_AB R6, RZ, R6 ;  /* 0x00000006ff06723e */ /* 0x000fca00000000ff */
[----:B------:R0:W-:Y:S01]  /*3e50*/  @P5 STG.E.U16 desc[UR38][R8.64+0x2], R6 ;  /* 0x0000020608005986 */ /* 0x0001e2000c101526 */
[----:B------:R-:W-:-:S13]  /*3e60*/  ISETP.GT.AND P5, PT, R3, 0x8, P1 ;  /* 0x000000080300780c */ /* 0x000fda0000fa4270 */
[----:B0-----:R-:W-:Y:S05]  /*3e70*/  @!P5 BRA `(.L_x_64) ;  /* 0x000000000004d947 */ /* 0x001fea0003800000 */
[----:B------:R0:W5:Y:S02]  /*3e80*/  LDG.E.LTC128B.U16 R132, desc[UR38][R82.64+0x10] ;  /* 0x0000102652847981 */ /* 0x000164000c1e1520 */
.L_x_64:
[----:B------:R-:W-:Y:S05]  /*3e90*/  BSYNC B1 ;  /* 0x0000000000017941 */ /* 0x000fea0003800000 */
.L_x_63:
[----:B-----5:R-:W-:Y:S01]  /*3ea0*/  HADD2.F32 R6, -RZ, R132.H0_H0 ;  /* 0x20000084ff067230 */ /* 0x020fe20000004100 */
[----:B------:R-:W-:Y:S04]  /*3eb0*/  BSSY B1, `(.L_x_65) ;  /* 0x000000b000017945 */ /* 0x000fe80003800000 */
[----:B------:R-:W-:Y:S01]  /*3ec0*/  FMUL R7, R6, R97 ;  /* 0x0000006106077220 */ /* 0x000fe20000400000 */
[----:B------:R-:W-:-:S03]  /*3ed0*/  @P5 IMAD.MOV.U32 R6, RZ, RZ, R84 ;  /* 0x000000ffff065224 */ /* 0x000fc600078e0054 */
[----:B------:R-:W-:-:S05]  /*3ee0*/  FFMA R7, R76, R96, R7 ;  /* 0x000000604c077223 */ /* 0x000fca0000000007 */
[----:B------:R-:W-:-:S04]  /*3ef0*/  F2FP.F16.F32.PACK_AB R7, RZ, R7 ;  /* 0x00000007ff07723e */ /* 0x000fc800000000ff */
[----:B------:R-:W-:Y:S01]  /*3f00*/  PRMT R8, R7, 0x7610, R8 ;  /* 0x0000761007087816 */ /* 0x000fe20000000008 */
[----:B------:R-:W-:-:S05]  /*3f10*/  @P5 IMAD.MOV.U32 R7, RZ, RZ, R85 ;  /* 0x000000ffff075224 */ /* 0x000fca00078e0055 */
[----:B------:R0:W-:Y:S01]  /*3f20*/  @P5 STG.E.U16 desc[UR38][R6.64+0x10], R8 ;  /* 0x0000100806005986 */ /* 0x0001e2000c101526 */
[----:B------:R-:W-:-:S13]  /*3f30*/  ISETP.GT.AND P5, PT, R3, 0x9, P1 ;  /* 0x000000090300780c */ /* 0x000fda0000fa4270 */
[----:B0-----:R-:W-:Y:S05]  /*3f40*/  @!P5 BRA `(.L_x_66) ;  /* 0x000000000004d947 */ /* 0x001fea0003800000 */
[----:B------:R0:W5:Y:S02]  /*3f50*/  LDG.E.LTC128B.U16 R132, desc[UR38][R82.64+0x12] ;  /* 0x0000122652847981 */ /* 0x000164000c1e1520 */
.L_x_66:
[----:B------:R-:W-:Y:S05]  /*3f60*/  BSYNC B1 ;  /* 0x0000000000017941 */ /* 0x000fea0003800000 */
.L_x_65:
[----:B-----5:R-:W-:Y:S01]  /*3f70*/  HADD2.F32 R6, -RZ, R132.H0_H0 ;  /* 0x20000084ff067230 */ /* 0x020fe20000004100 */
[----:B------:R-:W-:Y:S01]  /*3f80*/  BSSY B1, `(.L_x_67) ;  /* 0x000000d000017945 */ /* 0x000fe20003800000 */
[----:B------:R-:W-:-:S03]  /*3f90*/  @P5 IMAD.MOV.U32 R7, RZ, RZ, R85 ;  /* 0x000000ffff075224 */ /* 0x000fc600078e0055 */
[----:B------:R-:W-:-:S04]  /*3fa0*/  FMUL R6, R6, R97 ;  /* 0x0000006106067220 */ /* 0x000fc80000400000 */
[----:B------:R-:W-:-:S05]  /*3fb0*/  FFMA R6, R77, R96, R6 ;  /* 0x000000604d067223 */ /* 0x000fca0000000006 */
[----:B------:R-:W-:-:S04]  /*3fc0*/  F2FP.F16.F32.PACK_AB R6, RZ, R6 ;  /* 0x00000006ff06723e */ /* 0x000fc800000000ff */
[----:B------:R-:W-:Y:S01]  /*3fd0*/  PRMT R8, R6, 0x7610, R8 ;  /* 0x0000761006087816 */ /* 0x000fe20000000008 */
[----:B------:R-:W-:-:S05]  /*3fe0*/  @P5 IMAD.MOV.U32 R6, RZ, RZ, R84 ;  /* 0x000000ffff065224 */ /* 0x000fca00078e0054 */
[----:B------:R0:W-:Y:S01]  /*3ff0*/  @P5 STG.E.U16 desc[UR38][R6.64+0x12], R8 ;  /* 0x0000120806005986 */ /* 0x0001e2000c101526 */
[----:B------:R-:W-:-:S05]  /*4000*/  IADD3 R14, P5, R84, R113, RZ ;  /* 0x00000071540e7210 */ /* 0x000fca0007fbe0ff */
[----:B------:R-:W-:Y:S01]  /*4010*/  IMAD.X R15, R85, 0x1, R117, P5 ;  /* 0x00000001550f7824 */ /* 0x000fe200028e0675 */
[----:B------:R-:W-:-:S13]  /*4020*/  ISETP.GT.AND P5, PT, R3, 0x8, P0 ;  /* 0x000000080300780c */ /* 0x000fda00007a4270 */
[----:B0-----:R-:W-:Y:S05]  /*4030*/  @!P5 BRA `(.L_x_68) ;  /* 0x000000000004d947 */ /* 0x001fea0003800000 */
[----:B------:R0:W5:Y:S02]  /*4040*/  LDG.E.LTC128B.U16 R132, desc[UR38][R10.64+0x10] ;  /* 0x000010260a847981 */ /* 0x000164000c1e1520 */
.L_x_68:
[----:B------:R-:W-:Y:S05]  /*4050*/  BSYNC B1 ;  /* 0x0000000000017941 */ /* 0x000fea0003800000 */
.L_x_67:
[----:B-----5:R-:W-:Y:S01]  /*4060*/  HADD2.F32 R6, -RZ, R132.H0_H0 ;  /* 0x20000084ff067230 */ /* 0x020fe20000004100 */
[----:B------:R-:W-:Y:S04]  /*4070*/  BSSY B1, `(.L_x_69) ;  /* 0x000000c000017945 */ /* 0x000fe80003800000 */
[----:B------:R-:W-:-:S04]  /*4080*/  FMUL R7, R6, R97 ;  /* 0x0000006106077220 */ /* 0x000fc80000400000 */
[----:B------:R-:W-:-:S05]  /*4090*/  FFMA R7, R78, R96, R7 ;  /* 0x000000604e077223 */ /* 0x000fca0000000007 */
[----:B------:R-:W-:-:S05]  /*40a0*/  F2FP.F16.F32.PACK_AB R7, RZ, R7 ;  /* 0x00000007ff07723e */ /* 0x000fca00000000ff */
[----:B------:R1:W-:Y:S01]  /*40b0*/  @P5 STG.E.U16 desc[UR38][R14.64+0x10], R7 ;  /* 0x000010070e005986 */ /* 0x0003e2000c101526 */
[----:B------:R-:W-:-:S05]  /*40c0*/  IADD3 R6, P5, R125, R80, RZ ;  /* 0x000000507d067210 */ /* 0x000fca0007fbe0ff */
[----:B-1----:R-:W-:Y:S01]  /*40d0*/  IMAD.X R7, R95, 0x1, R129, P5 ;  /* 0x000000015f077824 */ /* 0x002fe200028e0681 */
[----:B------:R-:W-:-:S05]  /*40e0*/  IADD3 R8, P5, R113, R6, RZ ;  /* 0x0000000671087210 */ /* 0x000fca0007fbe0ff */
[----:B------:R-:W-:Y:S01]  /*40f0*/  IMAD.X R9, R117, 0x1, R7, P5 ;  /* 0x0000000175097824 */ /* 0x000fe200028e0607 */
[----:B------:R-:W-:-:S13]  /*4100*/  ISETP.GT.AND P5, PT, R3, 0x9, P0 ;  /* 0x000000090300780c */ /* 0x000fda00007a4270 */
[----:B------:R-:W-:Y:S05]  /*4110*/  @!P5 BRA `(.L_x_70) ;  /* 0x000000000004d947 */ /* 0x000fea0003800000 */
[----:B------:R1:W5:Y:S02]  /*4120*/  LDG.E.LTC128B.U16 R132, desc[UR38][R10.64+0x12] ;  /* 0x000012260a847981 */ /* 0x000364000c1e1520 */
.L_x_70:
[----:B------:R-:W-:Y:S05]  /*4130*/  BSYNC B1 ;  /* 0x0000000000017941 */ /* 0x000fea0003800000 */
.L_x_69:
        /* <DEDUP_REMOVED lines=9> */
.L_x_72:
[----:B------:R-:W-:Y:S05]  /*41d0*/  BSYNC B1 ;  /* 0x0000000000017941 */ /* 0x000fea0003800000 */
.L_x_71:
        /* <DEDUP_REMOVED lines=9> */
.L_x_74:
[----:B------:R-:W-:Y:S05]  /*4270*/  BSYNC B1 ;  /* 0x0000000000017941 */ /* 0x000fea0003800000 */
.L_x_73:
        /* <DEDUP_REMOVED lines=9> */
.L_x_76:
[----:B------:R-:W-:Y:S05]  /*4310*/  BSYNC B1 ;  /* 0x0000000000017941 */ /* 0x000fea0003800000 */
.L_x_75:
        /* <DEDUP_REMOVED lines=9> */
.L_x_78:
[----:B------:R-:W-:Y:S05]  /*43b0*/  BSYNC B1 ;  /* 0x0000000000017941 */ /* 0x000fea0003800000 */
.L_x_77:
        /* <DEDUP_REMOVED lines=9> */
.L_x_80:
[----:B------:R-:W-:Y:S05]  /*4450*/  BSYNC B1 ;  /* 0x0000000000017941 */ /* 0x000fea0003800000 */
.L_x_79:
        /* <DEDUP_REMOVED lines=9> */
.L_x_82:
[----:B------:R-:W-:Y:S05]  /*44f0*/  BSYNC B1 ;  /* 0x0000000000017941 */ /* 0x000fea0003800000 */
.L_x_81:
        /* <DEDUP_REMOVED lines=9> */
.L_x_84:
[----:B------:R-:W-:Y:S05]  /*4590*/  BSYNC B1 ;  /* 0x0000000000017941 */ /* 0x000fea0003800000 */
.L_x_83:
        /* <DEDUP_REMOVED lines=9> */
.L_x_86:
[----:B------:R-:W-:Y:S05]  /*4630*/  BSYNC B1 ;  /* 0x0000000000017941 */ /* 0x000fea0003800000 */
.L_x_85:
        /* <DEDUP_REMOVED lines=9> */
.L_x_88:
[----:B------:R-:W-:Y:S05]  /*46d0*/  BSYNC B1 ;  /* 0x0000000000017941 */ /* 0x000fea0003800000 */
.L_x_87:
        /* <DEDUP_REMOVED lines=12> */
.L_x_90:
[----:B------:R-:W-:Y:S05]  /*47a0*/  BSYNC B1 ;  /* 0x0000000000017941 */ /* 0x000fea0003800000 */
.L_x_89:
        /* <DEDUP_REMOVED lines=12> */
.L_x_92:
[----:B------:R-:W-:Y:S05]  /*4870*/  BSYNC B1 ;  /* 0x0000000000017941 */ /* 0x000fea0003800000 */
.L_x_91:
        /* <DEDUP_REMOVED lines=12> */
.L_x_94:
[----:B------:R-:W-:Y:S05]  /*4940*/  BSYNC B1 ;  /* 0x0000000000017941 */ /* 0x000fea0003800000 */
.L_x_93:
        /* <DEDUP_REMOVED lines=12> */
.L_x_96:
[----:B------:R-:W-:Y:S05]  /*4a10*/  BSYNC B1 ;  /* 0x0000000000017941 */ /* 0x000fea0003800000 */
.L_x_95:
        /* <DEDUP_REMOVED lines=12> */
.L_x_98:
[----:B------:R-:W-:Y:S05]  /*4ae0*/  BSYNC B1 ;  /* 0x0000000000017941 */ /* 0x000fea0003800000 */
.L_x_97:
        /* <DEDUP_REMOVED lines=12> */
.L_x_100:
[----:B------:R-:W-:Y:S05]  /*4bb0*/  BSYNC B1 ;  /* 0x0000000000017941 */ /* 0x000fea0003800000 */
.L_x_99:
        /* <DEDUP_REMOVED lines=12> */
.L_x_102:
[----:B------:R-:W-:Y:S05]  /*4c80*/  BSYNC B1 ;  /* 0x0000000000017941 */ /* 0x000fea0003800000 */
.L_x_101:
[----:B-----5:R-:W-:Y:S02]  /*4c90*/  HADD2.F32 R14, -RZ, R132.H0_H0 ;  /* 0x20000084ff0e7230 */ /* 0x020fe40000004100 */
        /* <DEDUP_REMOVED lines=8> */
[----:B------:R-:W2:Y:S01]  /*4d20*/  @P5 LDG.E.LTC128B.U16 R132, desc[UR38][R82.64+0x20] ;  /* 0x0000202652845981 */ /* 0x000ea2000c1e1520 */
[----:B------:R-:W-:Y:S01]  /*4d30*/  BSSY B1, `(.L_x_103) ;  /* 0x0000009000017945 */ /* 0x000fe20003800000 */
[----:B--2---:R-:W-:-:S05]  /*4d40*/  HADD2.F32 R20, -RZ, R132.H0_H0 ;  /* 0x20000084ff147230 */ /* 0x004fca0000004100 */
[----:B------:R-:W-:-:S04]  /*4d50*/  FMUL R19, R20, R97 ;  /* 0x0000006114137220 */ /* 0x000fc80000400000 */
[----:B------:R-:W-:-:S05]  /*4d60*/  FFMA R19, R48, R96, R19 ;  /* 0x0000006030137223 */ /* 0x000fca0000000013 */
[----:B------:R-:W-:-:S05]  /*4d70*/  F2FP.F16.F32.PACK_AB R19, RZ, R19 ;  /* 0x00000013ff13723e */ /* 0x000fca00000000ff */
[----:B------:R0:W-:Y:S01]  /*4d80*/  @P5 STG.E.U16 desc[UR38][R6.64+0x20], R19 ;  /* 0x0000201306005986 */ /* 0x0001e2000c101526 */
[----:B------:R-:W-:-:S13]  /*4d90*/  ISETP.GT.AND P5, PT, R3, 0x11, P1 ;  /* 0x000000110300780c */ /* 0x000fda0000fa4270 */
[----:B0-----:R-:W-:Y:S05]  /*4da0*/  @!P5 BRA `(.L_x_104) ;  /* 0x000000000004d947 */ /* 0x001fea0003800000 */
[----:B------:R0:W5:Y:S02]  /*4db0*/  LDG.E.LTC128B.U16 R132, desc[UR38][R82.64+0x22] ;  /* 0x0000222652847981 */ /* 0x000164000c1e1520 */
.L_x_104:
[----:B------:R-:W-:Y:S05]  /*4dc0*/  BSYNC B1 ;  /* 0x0000000000017941 */ /* 0x000fea0003800000 */
.L_x_103:
[----:B-----5:R-:W-:Y:S01]  /*4dd0*/  HADD2.F32 R14, -RZ, R132.H0_H0 ;  /* 0x20000084ff0e7230 */ /* 0x020fe20000004100 */
[----:B------:R-:W-:Y:S04]  /*4de0*/  BSSY B1, `(.L_x_105) ;  /* 0x0000008000017945 */ /* 0x000fe80003800000 */
[----:B------:R-:W-:-:S04]  /*4df0*/  FMUL R14, R14, R97 ;  /* 0x000000610e0e7220 */ /* 0x000fc80000400000 */
[----:B------:R-:W-:-:S05]  /*4e00*/  FFMA R14, R49, R96, R14 ;  /* 0x00000060310e7223 */ /* 0x000fca000000000e */
[----:B------:R-:W-:-:S05]  /*4e10*/  F2FP.F16.F32.PACK_AB R14, RZ, R14 ;  /* 0x0000000eff0e723e */ /* 0x000fca00000000ff */
[----:B------:R2:W-:Y:S01]  /*4e20*/  @P5 STG.E.U16 desc[UR38][R6.64+0x22], R14 ;  /* 0x0000220e06005986 */ /* 0x0005e2000c101526 */
[----:B------:R-:W-:-:S13]  /*4e30*/  ISETP.GT.AND P5, PT, R3, 0x10, P0 ;  /* 0x000000100300780c */ /* 0x000fda00007a4270 */
[----:B--2---:R-:W-:Y:S05]  /*4e40*/  @!P5 BRA `(.L_x_106) ;  /* 0x000000000004d947 */ /* 0x004fea0003800000 */
[----:B------:R2:W5:Y:S02]  /*4e50*/  LDG.E.LTC128B.U16 R132, desc[UR38][R10.64+0x20] ;  /* 0x000020260a847981 */ /* 0x000564000c1e1520 */
.L_x_106:
[----:B------:R-:W-:Y:S05]  /*4e60*/  BSYNC B1 ;  /* 0x0000000000017941 */ /* 0x000fea0003800000 */
.L_x_105:
        /* <DEDUP_REMOVED lines=9> */
.L_x_108:
[----:B------:R-:W-:Y:S05]  /*4f00*/  BSYNC B1 ;  /* 0x0000000000017941 */ /* 0x000fea0003800000 */
.L_x_107:
        /* <DEDUP_REMOVED lines=9> */
.L_x_110:
[----:B------:R-:W-:Y:S05]  /*4fa0*/  BSYNC B1 ;  /* 0x0000000000017941 */ /* 0x000fea0003800000 */
.L_x_109:
        /* <DEDUP_REMOVED lines=9> */
.L_x_112:
[----:B------:R-:W-:Y:S05]  /*5040*/  BSYNC B1 ;  /* 0x0000000000017941 */ /* 0x000fea0003800000 */
.L_x_111:
        /* <DEDUP_REMOVED lines=9> */
.L_x_114:
[----:B------:R-:W-:Y:S05]  /*50e0*/  BSYNC B1 ;  /* 0x0000000000017941 */ /* 0x000fea0003800000 */
.L_x_113:
        /* <DEDUP_REMOVED lines=9> */
.L_x_116:
[----:B------:R-:W-:Y:S05]  /*5180*/  BSYNC B1 ;  /* 0x0000000000017941 */ /* 0x000fea0003800000 */
.L_x_115:
        /* <DEDUP_REMOVED lines=9> */
.L_x_118:
[----:B------:R-:W-:Y:S05]  /*5220*/  BSYNC B1 ;  /* 0x0000000000017941 */ /* 0x000fea0003800000 */
.L_x_117:
        /* <DEDUP_REMOVED lines=9> */
.L_x_120:
[----:B------:R-:W-:Y:S05]  /*52c0*/  BSYNC B1 ;  /* 0x0000000000017941 */ /* 0x000fea0003800000 */
.L_x_119:
        /* <DEDUP_REMOVED lines=9> */
.L_x_122:
[----:B------:R-:W-:Y:S05]  /*5360*/  BSYNC B1 ;  /* 0x0000000000017941 */ /* 0x000fea0003800000 */
.L_x_121:
        /* <DEDUP_REMOVED lines=9> */
.L_x_124:
[----:B------:R-:W-:Y:S05]  /*5400*/  BSYNC B1 ;  /* 0x0000000000017941 */ /* 0x000fea0003800000 */
.L_x_123:
        /* <DEDUP_REMOVED lines=9> */
.L_x_126:
[----:B------:R-:W-:Y:S05]  /*54a0*/  BSYNC B1 ;  /* 0x0000000000017941 */ /* 0x000fea0003800000 */
.L_x_125:
        /* <DEDUP_REMOVED lines=9> */
.L_x_128:
[----:B------:R-:W-:Y:S05]  /*5540*/  BSYNC B1 ;  /* 0x0000000000017941 */ /* 0x000fea0003800000 */
.L_x_127:
        /* <DEDUP_REMOVED lines=9> */
.L_x_130:
[----:B------:R-:W-:Y:S05]  /*55e0*/  BSYNC B1 ;  /* 0x0000000000017941 */ /* 0x000fea0003800000 */
.L_x_129:
        /* <DEDUP_REMOVED lines=9> */
.L_x_132:
[----:B------:R-:W-:Y:S05]  /*5680*/  BSYNC B1 ;  /* 0x0000000000017941 */ /* 0x000fea0003800000 */
.L_x_131:
        /* <DEDUP_REMOVED lines=9> */
.L_x_134:
[----:B------:R-:W-:Y:S05]  /*5720*/  BSYNC B1 ;  /* 0x0000000000017941 */ /* 0x000fea0003800000 */
.L_x_133:
[----:B0----5:R-:W-:Y:S01]  /*5730*/  HADD2.F32 R8, -RZ, R132.H0_H0 ;  /* 0x20000084ff087230 */ /* 0x021fe20000004100 */
        /* <DEDUP_REMOVED lines=11> */
.L_x_136:
[----:B------:R-:W-:Y:S05]  /*57f0*/  BSYNC B1 ;  /* 0x0000000000017941 */ /* 0x000fea0003800000 */
.L_x_135:
[----:B0----5:R-:W-:Y:S01]  /*5800*/  HADD2.F32 R8, -RZ, R132.H0_H0 ;  /* 0x20000084ff087230 */ /* 0x021fe20000004100 */
        /* <DEDUP_REMOVED lines=11> */
.L_x_138:
[----:B------:R-:W-:Y:S05]  /*58c0*/  BSYNC B1 ;  /* 0x0000000000017941 */ /* 0x000fea0003800000 */
.L_x_137:
        /* <DEDUP_REMOVED lines=12> */
.L_x_140:
[----:B------:R-:W-:Y:S05]  /*5990*/  BSYNC B1 ;  /* 0x0000000000017941 */ /* 0x000fea0003800000 */
.L_x_139:
        /* <DEDUP_REMOVED lines=12> */
.L_x_142:
[----:B------:R-:W-:Y:S05]  /*5a60*/  BSYNC B1 ;  /* 0x0000000000017941 */ /* 0x000fea0003800000 */
.L_x_141:
        /* <DEDUP_REMOVED lines=12> */
.L_x_144:
[----:B------:R-:W-:Y:S05]  /*5b30*/  BSYNC B1 ;  /* 0x0000000000017941 */ /* 0x000fea0003800000 */
.L_x_143:
[----:B0----5:R-:W-:Y:S01]  /*5b40*/  HADD2.F32 R8, -RZ, R132.H0_H0 ;  /* 0x20000084ff087230 */ /* 0x021fe20000004100 */
[----:B------:R-:W-:Y:S01]  /*5b50*/  ISETP.GT.AND P3, PT, R3, 0x28, P6 ;  /* 0x000000280300780c */ /* 0x000fe20003764270 */
[----:B------:R-:W-:Y:S01]  /*5b60*/  @P2 IMAD.MOV.U32 R81, RZ, RZ, R95 ;  /* 0x000000ffff512224 */ /* 0x000fe200078e005f */
[----:B------:R-:W-:Y:S02]  /*5b70*/  BSSY B1, `(.L_x_145) ;  /* 0x0000007000017945 */ /* 0x000fe40003800000 */
[----:B------:R-:W-:-:S04]  /*5b80*/  FMUL R8, R8, R97 ;  /* 0x0000006108087220 */ /* 0x000fc80000400000 */
[----:B------:R-:W-:-:S05]  /*5b90*/  FFMA R8, R37, R96, R8 ;  /* 0x0000006025087223 */ /* 0x000fca0000000008 */
[----:B------:R-:W-:-:S05]  /*5ba0*/  F2FP.F16.F32.PACK_AB R8, RZ, R8 ;  /* 0x00000008ff08723e */ /* 0x000fca00000000ff */
[----:B------:R0:W-:Y:S01]  /*5bb0*/  @P2 STG.E.U16 desc[UR38][R80.64+0x52], R8 ;  /* 0x0000520850002986 */ /* 0x0001e2000c101526 */
[----:B------:R-:W-:Y:S05]  /*5bc0*/  @!P3 BRA `(.L_x_146) ;  /* 0x000000000004b947 */ /* 0x000fea0003800000 */
[----:B------:R0:W5:Y:S02]  /*5bd0*/  LDG.E.LTC128B.U16 R132, desc[UR38][R114.64+0x50] ;  /* 0x0000502672847981 */ /* 0x000164000c1e1520 */
.L_x_146:
[----:B------:R-:W-:Y:S05]  /*5be0*/  BSYNC B1 ;  /* 0x0000000000017941 */ /* 0x000fea0003800000 */
.L_x_145:
        /* <DEDUP_REMOVED lines=12> */
.L_x_148:
[----:B------:R-:W-:Y:S05]  /*5cb0*/  BSYNC B1 ;  /* 0x0000000000017941 */ /* 0x000fea0003800000 */
.L_x_147:
        /* <DEDUP_REMOVED lines=9> */
.L_x_150:
[----:B------:R-:W-:Y:S05]  /*5d50*/  BSYNC B1 ;  /* 0x0000000000017941 */ /* 0x000fea0003800000 */
.L_x_149:
        /* <DEDUP_REMOVED lines=9> */
.L_x_152:
[----:B------:R-:W-:Y:S05]  /*5df0*/  BSYNC B1 ;  /* 0x0000000000017941 */ /* 0x000fea0003800000 */
.L_x_151:
        /* <DEDUP_REMOVED lines=9> */
.L_x_154:
[----:B------:R-:W-:Y:S05]  /*5e90*/  BSYNC B1 ;  /* 0x0000000000017941 */ /* 0x000fea0003800000 */
.L_x_153:
        /* <DEDUP_REMOVED lines=9> */
.L_x_156:
[----:B------:R-:W-:Y:S05]  /*5f30*/  BSYNC B1 ;  /* 0x0000000000017941 */ /* 0x000fea0003800000 */
.L_x_155:
        /* <DEDUP_REMOVED lines=9> */
.L_x_158:
[----:B------:R-:W-:Y:S05]  /*5fd0*/  BSYNC B1 ;  /* 0x0000000000017941 */ /* 0x000fea0003800000 */
.L_x_157:
        /* <DEDUP_REMOVED lines=9> */
.L_x_160:
[----:B------:R-:W-:Y:S05]  /*6070*/  BSYNC B1 ;  /* 0x0000000000017941 */ /* 0x000fea0003800000 */
.L_x_159:
        /* <DEDUP_REMOVED lines=9> */
.L_x_162:
[----:B------:R-:W-:Y:S05]  /*6110*/  BSYNC B1 ;  /* 0x0000000000017941 */ /* 0x000fea0003800000 */
.L_x_161:
        /* <DEDUP_REMOVED lines=9> */
.L_x_164:
[----:B------:R-:W-:Y:S05]  /*61b0*/  BSYNC B1 ;  /* 0x0000000000017941 */ /* 0x000fea0003800000 */
.L_x_163:
[----:B------:R-:W-:Y:S05]  /*61c0*/  @!P0 BRA `(.L_x_165) ;  /* 0x00000014006c8947 */ /* 0x000fea0003800000 */
[----:B-----5:R-:W-:-:S05]  /*61d0*/  HADD2.F32 R132, -RZ, R132.H0_H0 ;  /* 0x20000084ff847230 */ /* 0x020fca0000004100 */
[----:B------:R-:W-:-:S04]  /*61e0*/  FMUL R132, R132, R97 ;  /* 0x0000006184847220 */ /* 0x000fc80000400000 */
[----:B------:R-:W-:-:S05]  /*61f0*/  FFMA R132, R31, R96, R132 ;  /* 0x000000601f847223 */ /* 0x000fca0000000084 */
[----:B------:R-:W-:-:S05]  /*6200*/  F2FP.F16.F32.PACK_AB R132, RZ, R132 ;  /* 0x00000084ff84723e */ /* 0x000fca00000000ff */
[----:B------:R0:W-:Y:S01]  /*6210*/  STG.E.U16 desc[UR38][R4.64+0x52], R132 ;  /* 0x0000528404007986 */ /* 0x0001e2000c101526 */
[----:B------:R-:W-:Y:S05]  /*6220*/  BRA `(.L_x_165) ;  /* 0x0000001400547947 */ /* 0x000fea0003800000 */
.L_x_30:
[----:B------:R-:W-:Y:S01]  /*6230*/  ULDC.64 UR4, c[0x0][0x5c0] ;  /* 0x0001700000047ab9 */ /* 0x000fe20000000a00 */
[----:B------:R-:W-:Y:S01]  /*6240*/  ISETP.GT.AND P2, PT, R3, 0x1, P4 ;  /* 0x000000010300780c */ /* 0x000fe20002744270 */
[-C--:B------:R-:W-:Y:S01]  /*6250*/  FMUL R89, R89, R96.reuse ;  /* 0x0000006059597220 */ /* 0x080fe20000400000 */
[----:B------:R-:W-:Y:S01]  /*6260*/  LEA R6, P1, R112, UR4, 0x1 ;  /* 0x0000000470067c11 */ /* 0x000fe2000f8208ff */
[----:B------:R-:W-:Y:S01]  /*6270*/  IMAD.SHL.U32 R21, R4, 0x10, RZ ;  /* 0x0000001004157824 */ /* 0x000fe200078e00ff */
[----:B------:R-:W-:Y:S01]  /*6280*/  ISETP.GT.AND P5, PT, R103, 0x8, PT ;  /* 0x000000086700780c */ /* 0x000fe20003fa4270 */
[-C--:B------:R-:W-:Y:S01]  /*6290*/  FMUL R88, R88, R96.reuse ;  /* 0x0000006058587220 */ /* 0x080fe20000400000 */
[----:B------:R-:W-:Y:S01]  /*62a0*/  LEA.HI.X R7, R112, UR5, R115, 0x1, P1 ;  /* 0x0000000570077c11 */ /* 0x000fe200088f0c73 */
[-C--:B------:R-:W-:Y:S01]  /*62b0*/  FMUL R90, R90, R96.reuse ;  /* 0x000000605a5a7220 */ /* 0x080fe20000400000 */
[----:B------:R-:W-:Y:S01]  /*62c0*/  ISETP.GT.AND P1, PT, R3, RZ, P5 ;  /* 0x000000ff0300720c */ /* 0x000fe20002f24270 */
[-C--:B------:R-:W-:Y:S01]  /*62d0*/  FMUL R91, R91, R96.reuse ;  /* 0x000000605b5b7220 */ /* 0x080fe20000400000 */
[----:B------:R-:W-:Y:S01]  /*62e0*/  F2FP.F16.F32.PACK_AB R89, RZ, R89 ;  /* 0x00000059ff59723e */ /* 0x000fe200000000ff */
[-C--:B------:R-:W-:Y:S01]  /*62f0*/  FMUL R92, R92, R96.reuse ;  /* 0x000000605c5c7220 */ /* 0x080fe20000400000 */
[----:B------:R-:W-:Y:S01]  /*6300*/  SHF.L.U64.HI R19, R4, 0x4, R5 ;  /* 0x0000000404137819 */ /* 0x000fe20000010205 */
[----:B------:R-:W-:Y:S01]  /*6310*/  FMUL R93, R93, R96 ;  /* 0x000000605d5d7220 */ /* 0x000fe20000400000 */
[----:B------:R-:W-:Y:S01]  /*6320*/  IADD3 R8, P3, R21, R6, RZ ;  /* 0x0000000615087210 */ /* 0x000fe20007f7e0ff */
[----:B------:R-:W-:Y:S01]  /*6330*/  @P2 STG.E.U16 desc[UR38][R6.64+0x2], R89 ;  /* 0x0000025906002986 */ /* 0x000fe2000c101526 */
[----:B------:R-:W-:Y:S01]  /*6340*/  F2FP.F16.F32.PACK_AB R88, RZ, R88 ;  /* 0x00000058ff58723e */ /* 0x000fe200000000ff */
[----:B------:R-:W-:Y:S01]  /*6350*/  FMUL R95, R95, R96 ;  /* 0x000000605f5f7220 */ /* 0x000fe20000400000 */
[----:B------:R-:W-:Y:S01]  /*6360*/  F2FP.F16.F32.PACK_AB R90, RZ, R90 ;  /* 0x0000005aff5a723e */ /* 0x000fe200000000ff */
[----:B------:R-:W-:Y:S01]  /*6370*/  IMAD.X R9, R19, 0x1, R7, P3 ;  /* 0x0000000113097824 */ /* 0x000fe200018e0607 */
[C---:B------:R-:W-:Y:S01]  /*6380*/  ISETP.GT.AND P2, PT, R3.reuse, 0x1, P5 ;  /* 0x000000010300780c */ /* 0x040fe20002f44270 */
[----:B------:R-:W-:Y:S01]  /*6390*/  @P0 STG.E.U16 desc[UR38][R6.64], R88 ;  /* 0x0000005806000986 */ /* 0x000fe2000c101526 */
[C---:B------:R-:W-:Y:S01]  /*63a0*/  ISETP.GT.AND P0, PT, R3.reuse, 0x8, P4 ;  /* 0x000000080300780c */ /* 0x040fe20002704270 */
[-C--:B------:R-:W-:Y:S01]  /*63b0*/  FMUL R94, R94, R96.reuse ;  /* 0x000000605e5e7220 */ /* 0x080fe20000400000 */
[----:B------:R-:W-:Y:S01]  /*63c0*/  F2FP.F16.F32.PACK_AB R91, RZ, R91 ;  /* 0x0000005bff5b723e */ /* 0x000fe200000000ff */
[----:B------:R-:W-:Y:S01]  /*63d0*/  @P1 STG.E.U16 desc[UR38][R8.64], R90 ;  /* 0x0000005a08001986 */ /* 0x000fe2000c101526 */
[----:B------:R-:W-:Y:S01]  /*63e0*/  ISETP.GT.AND P1, PT, R3, 0x9, P4 ;  /* 0x000000090300780c */ /* 0x000fe20002724270 */
[----:B------:R-:W-:Y:S01]  /*63f0*/  FMUL R80, R80, R96 ;  /* 0x0000006050507220 */ /* 0x000fe20000400000 */
[----:B------:R-:W-:Y:S01]  /*6400*/  F2FP.F16.F32.PACK_AB R92, RZ, R92 ;  /* 0x0000005cff5c723e */ /* 0x000fe200000000ff */
[----:B------:R-:W-:Y:S01]  /*6410*/  IMAD R13, R5, 0xf0, RZ ;  /* 0x000000f0050d7824 */ /* 0x000fe200078e02ff */
[----:B------:R-:W-:Y:S01]  /*6420*/  F2FP.F16.F32.PACK_AB R93, RZ, R93 ;  /* 0x0000005dff5d723e */ /* 0x000fe200000000ff */
[C---:B------:R-:W-:Y:S01]  /*6430*/  IMAD.WIDE.U32 R14, R4.reuse, 0xf0, R8 ;  /* 0x000000f0040e7825 */ /* 0x040fe200078e0008 */
[C---:B------:R-:W-:Y:S01]  /*6440*/  ISETP.GT.AND P3, PT, R3.reuse, 0x9, P5 ;  /* 0x000000090300780c */ /* 0x040fe20002f64270 */
[----:B------:R0:W-:Y:S01]  /*6450*/  @P2 STG.E.U16 desc[UR38][R8.64+0x2], R91 ;  /* 0x0000025b08002986 */ /* 0x0001e2000c101526 */
[----:B------:R-:W-:Y:S01]  /*6460*/  ISETP.GT.AND P2, PT, R3, 0x8, P5 ;  /* 0x000000080300780c */ /* 0x000fe20002f44270 */
[----:B------:R-:W-:Y:S01]  /*6470*/  IMAD.IADD R15, R13, 0x1, R15 ;  /* 0x000000010d0f7824 */ /* 0x000fe200078e020f */
[----:B------:R-:W-:Y:S01]  /*6480*/  F2FP.F16.F32.PACK_AB R95, RZ, R95 ;  /* 0x0000005fff5f723e */ /* 0x000fe200000000ff */
[----:B------:R-:W-:Y:S01]  /*6490*/  @P0 STG.E.U16 desc[UR38][R6.64+0x10], R92 ;  /* 0x0000105c06000986 */ /* 0x000fe2000c101526 */
[----:B------:R-:W-:Y:S01]  /*64a0*/  ISETP.GT.AND P0, PT, R103, 0x80, PT ;  /* 0x000000806700780c */ /* 0x000fe20003f04270 */
[C---:B------:R-:W-:Y:S01]  /*64b0*/  IMAD.WIDE.U32 R10, R4.reuse, 0xf0, R8 ;  /* 0x000000f0040a7825 */ /* 0x040fe200078e0008 */
[----:B------:R-:W-:Y:S01]  /*64c0*/  F2FP.F16.F32.PACK_AB R94, RZ, R94 ;  /* 0x0000005eff5e723e */ /* 0x000fe200000000ff */
[----:B------:R-:W-:Y:S01]  /*64d0*/  @P1 STG.E.U16 desc[UR38][R6.64+0x12], R93 ;  /* 0x0000125d06001986 */ /* 0x000fe2000c101526 */
[----:B------:R-:W-:Y:S01]  /*64e0*/  ISETP.GT.AND P1, PT, R3, RZ, P0 ;  /* 0x000000ff0300720c */ /* 0x000fe20000724270 */
[----:B------:R-:W-:Y:S01]  /*64f0*/  FMUL R81, R81, R96 ;  /* 0x0000006051517220 */ /* 0x000fe20000400000 */
[----:B------:R-:W-:Y:S01]  /*6500*/  F2FP.F16.F32.PACK_AB R80, RZ, R80 ;  /* 0x00000050ff50723e */ /* 0x000fe200000000ff */
[C---:B0-----:R-:W-:Y:S01]  /*6510*/  IMAD.SHL.U32 R91, R4.reuse, 0x100, RZ ;  /* 0x00000100045b7824 */ /* 0x041fe200078e00ff */
[----:B------:R-:W-:Y:S01]  /*6520*/  @P3 STG.E.U16 desc[UR38][R8.64+0x12], R95 ;  /* 0x0000125f08003986 */ /* 0x000fe2000c101526 */
[----:B------:R-:W-:Y:S01]  /*6530*/  ISETP.GT.AND P3, PT, R3, 0x1, P0 ;  /* 0x000000010300780c */ /* 0x000fe20000764270 */
[----:B------:R-:W-:Y:S01]  /*6540*/  IMAD.IADD R11, R13, 0x1, R11 ;  /* 0x000000010d0b7824 */ /* 0x000fe200078e020b */
[----:B------:R-:W-:Y:S01]  /*6550*/  SHF.L.U64.HI R89, R4, 0x8, R5 ;  /* 0x0000000804597819 */ /* 0x000fe20000010205 */
[----:B------:R-:W-:Y:S01]  /*6560*/  @P2 STG.E.U16 desc[UR38][R8.64+0x10], R94 ;  /* 0x0000105e08002986 */ /* 0x000fe2000c101526 */
[----:B------:R-:W-:Y:S01]  /*6570*/  F2FP.F16.F32.PACK_AB R81, RZ, R81 ;  /* 0x00000051ff51723e */ /* 0x000fe200000000ff */
[-C--:B------:R-:W-:Y:S01]  /*6580*/  FMUL R82, R82, R96.reuse ;  /* 0x0000006052527220 */ /* 0x080fe20000400000 */
[-C--:B------:R-:W-:Y:S01]  /*6590*/  FMUL R83, R83, R96.reuse ;  /* 0x0000006053537220 */ /* 0x080fe20000400000 */
[----:B------:R-:W-:Y:S01]  /*65a0*/  FMUL R84, R84, R96 ;  /* 0x0000006054547220 */ /* 0x000fe20000400000 */
[----:B------:R0:W-:Y:S01]  /*65b0*/  @P1 STG.E.U16 desc[UR38][R14.64], R80 ;  /* 0x000000500e001986 */ /* 0x0001e2000c101526 */
[----:B------:R-:W-:Y:S01]  /*65c0*/  IADD3 R12, P1, P2, R21, R14, R91 ;  /* 0x0000000e150c7210 */ /* 0x000fe20007a3e05b */
[----:B------:R-:W-:Y:S01]  /*65d0*/  FMUL R85, R85, R96 ;  /* 0x0000006055557220 */ /* 0x000fe20000400000 */
[----:B------:R-:W-:Y:S01]  /*65e0*/  F2FP.F16.F32.PACK_AB R82, RZ, R82 ;  /* 0x00000052ff52723e */ /* 0x000fe200000000ff */
[----:B------:R-:W-:Y:S01]  /*65f0*/  FMUL R86, R86, R96 ;  /* 0x0000006056567220 */ /* 0x000fe20000400000 */
[----:B------:R-:W-:Y:S01]  /*6600*/  IADD3.X R13, R19, R15, R89, P1, P2 ;  /* 0x0000000f130d7210 */ /* 0x000fe20000fe4459 */
[----:B------:R1:W-:Y:S01]  /*6610*/  @P3 STG.E.U16 desc[UR38][R14.64+0x2], R81 ;  /* 0x000002510e003986 */ /* 0x0003e2000c101526 */
[----:B------:R-:W-:Y:S01]  /*6620*/  IADD3 R4, P1, P2, R21, R10, R91 ;  /* 0x0000000a15047210 */ /* 0x000fe20007a3e05b */
[-C--:B------:R-:W-:Y:S01]  /*6630*/  FMUL R87, R87, R96.reuse ;  /* 0x0000006057577220 */ /* 0x080fe20000400000 */
[----:B------:R-:W-:Y:S01]  /*6640*/  ISETP.GT.AND P3, PT, R103, 0x88, PT ;  /* 0x000000886700780c */ /* 0x000fe20003f64270 */
[-C--:B------:R-:W-:Y:S01]  /*6650*/  FMUL R72, R72, R96.reuse ;  /* 0x0000006048487220 */ /* 0x080fe20000400000 */
[----:B------:R-:W-:Y:S01]  /*6660*/  IADD3.X R5, R19, R11, R89, P1, P2 ;  /* 0x0000000b13057210 */ /* 0x000fe20000fe4459 */
[----:B------:R-:W-:Y:S01]  /*6670*/  FMUL R73, R73, R96 ;  /* 0x0000006049497220 */ /* 0x000fe20000400000 */
[----:B0-----:R-:W-:Y:S01]  /*6680*/  IADD3 R80, P2, R21, R14, RZ ;  /* 0x0000000e15507210 */ /* 0x001fe20007f5e0ff */
[-C--:B------:R-:W-:Y:S01]  /*6690*/  FMUL R74, R74, R96.reuse ;  /* 0x000000604a4a7220 */ /* 0x080fe20000400000 */
[----:B------:R-:W-:Y:S01]  /*66a0*/  ISETP.GT.AND P1, PT, R3, RZ, P3 ;  /* 0x000000ff0300720c */ /* 0x000fe20001f24270 */
[-C--:B------:R-:W-:Y:S01]  /*66b0*/  FMUL R75, R75, R96.reuse ;  /* 0x000000604b4b7220 */ /* 0x080fe20000400000 */
[----:B------:R-:W-:Y:S01]  /*66c0*/  F2FP.F16.F32.PACK_AB R83, RZ, R83 ;  /* 0x00000053ff53723e */ /* 0x000fe200000000ff */
[--C-:B-1----:R-:W-:Y:S01]  /*66d0*/  IMAD.X R81, R19, 0x1, R15.reuse, P2 ;  /* 0x0000000113517824 */ /* 0x102fe200010e060f */
[----:B------:R-:W-:Y:S01]  /*66e0*/  ISETP.GT.AND P2, PT, R3, 0x1, P3 ;  /* 0x000000010300780c */ /* 0x000fe20001f44270 */
[----:B------:R-:W-:Y:S01]  /*66f0*/  FMUL R76, R76, R96 ;  /* 0x000000604c4c7220 */ /* 0x000fe20000400000 */
[----:B------:R-:W-:Y:S01]  /*6700*/  F2FP.F16.F32.PACK_AB R84, RZ, R84 ;  /* 0x00000054ff54723e */ /* 0x000fe200000000ff */
[-C--:B------:R-:W-:Y:S01]  /*6710*/  FMUL R77, R77, R96.reuse ;  /* 0x000000604d4d7220 */ /* 0x080fe20000400000 */
[----:B------:R-:W-:Y:S01]  /*6720*/  F2FP.F16.F32.PACK_AB R85, RZ, R85 ;  /* 0x00000055ff55723e */ /* 0x000fe200000000ff */
[----:B------:R-:W-:Y:S01]  /*6730*/  FMUL R78, R78, R96 ;  /* 0x000000604e4e7220 */ /* 0x000fe20000400000 */
[----:B------:R-:W-:Y:S01]  /*6740*/  F2FP.F16.F32.PACK_AB R86, RZ, R86 ;  /* 0x00000056ff56723e */ /* 0x000fe200000000ff */
[-C--:B------:R-:W-:Y:S01]  /*6750*/  FMUL R79, R79, R96.reuse ;  /* 0x000000604f4f7220 */ /* 0x080fe20000400000 */
[----:B------:R-:W-:Y:S01]  /*6760*/  F2FP.F16.F32.PACK_AB R87, RZ, R87 ;  /* 0x00000057ff57723e */ /* 0x000fe200000000ff */
[----:B------:R0:W-:Y:S01]  /*6770*/  @P1 STG.E.U16 desc[UR38][R80.64], R82 ;  /* 0x0000005250001986 */ /* 0x0001e2000c101526 */
[C---:B------:R-:W-:Y:S01]  /*6780*/  ISETP.GT.AND P1, PT, R3.reuse, 0x8, P0 ;  /* 0x000000080300780c */ /* 0x040fe20000724270 */
[----:B------:R-:W-:Y:S01]  /*6790*/  FMUL R64, R64, R96 ;  /* 0x0000006040407220 */ /* 0x000fe20000400000 */
[----:B------:R-:W-:Y:S01]  /*67a0*/  F2FP.F16.F32.PACK_AB R72, RZ, R72 ;  /* 0x00000048ff48723e */ /* 0x000fe200000000ff */
[----:B------:R1:W-:Y:S01]  /*67b0*/  @P2 STG.E.U16 desc[UR38][R80.64+0x2], R83 ;  /* 0x0000025350002986 */ /* 0x0003e2000c101526 */
[----:B------:R-:W-:Y:S01]  /*67c0*/  ISETP.GT.AND P2, PT, R3, 0x9, P0 ;  /* 0x000000090300780c */ /* 0x000fe20000744270 */
[-C--:B------:R-:W-:Y:S01]  /*67d0*/  FMUL R65, R65, R96.reuse ;  /* 0x0000006041417220 */ /* 0x080fe20000400000 */
[----:B------:R-:W-:Y:S01]  /*67e0*/  PRMT R20, R72, 0x7610, R20 ;  /* 0x0000761048147816 */ /* 0x000fe20000000014 */
[-C--:B------:R-:W-:Y:S01]  /*67f0*/  FMUL R66, R66, R96.reuse ;  /* 0x0000006042427220 */ /* 0x080fe20000400000 */
[----:B------:R-:W-:Y:S01]  /*6800*/  F2FP.F16.F32.PACK_AB R73, RZ, R73 ;  /* 0x00000049ff49723e */ /* 0x000fe200000000ff */
[----:B------:R-:W-:Y:S01]  /*6810*/  FMUL R67, R67, R96 ;  /* 0x0000006043437220 */ /* 0x000fe20000400000 */
[----:B------:R-:W-:Y:S01]  /*6820*/  F2FP.F16.F32.PACK_AB R74, RZ, R74 ;  /* 0x0000004aff4a723e */ /* 0x000fe200000000ff */
[-C--:B------:R-:W-:Y:S01]  /*6830*/  FMUL R68, R68, R96.reuse ;  /* 0x0000006044447220 */ /* 0x080fe20000400000 */
[----:B------:R-:W-:Y:S01]  /*6840*/  F2FP.F16.F32.PACK_AB R75, RZ, R75 ;  /* 0x0000004bff4b723e */ /* 0x000fe200000000ff */
[----:B------:R2:W-:Y:S01]  /*6850*/  @P1 STG.E.U16 desc[UR38][R14.64+0x10], R84 ;  /* 0x000010540e001986 */ /* 0x0005e2000c101526 */
[----:B------:R-:W-:Y:S01]  /*6860*/  ISETP.GT.AND P1, PT, R3, 0x8, P3 ;  /* 0x000000080300780c */ /* 0x000fe20001f24270 */
[----:B------:R-:W-:Y:S01]  /*6870*/  FMUL R69, R69, R96 ;  /* 0x0000006045457220 */ /* 0x000fe20000400000 */
[----:B------:R-:W-:Y:S01]  /*6880*/  F2FP.F16.F32.PACK_AB R76, RZ, R76 ;  /* 0x0000004cff4c723e */ /* 0x000fe200000000ff */
[----:B0-----:R-:W-:Y:S01]  /*6890*/  @P2 IMAD.MOV.U32 R82, RZ, RZ, R14 ;  /* 0x000000ffff522224 */ /* 0x001fe200078e000e */
[----:B------:R-:W-:Y:S01]  /*68a0*/  F2FP.F16.F32.PACK_AB R77, RZ, R77 ;  /* 0x0000004dff4d723e */ /* 0x000fe200000000ff */
[--C-:B-1----:R-:W-:Y:S01]  /*68b0*/  @P2 IMAD.MOV.U32 R83, RZ, RZ, R15.reuse ;  /* 0x000000ffff532224 */ /* 0x102fe200078e000f */
[----:B------:R-:W-:Y:S01]  /*68c0*/  F2FP.F16.F32.PACK_AB R78, RZ, R78 ;  /* 0x0000004eff4e723e */ /* 0x000fe200000000ff */
[-C--:B------:R-:W-:Y:S01]  /*68d0*/  FMUL R70, R70, R96.reuse ;  /* 0x0000006046467220 */ /* 0x080fe20000400000 */
[----:B------:R-:W-:Y:S01]  /*68e0*/  F2FP.F16.F32.PACK_AB R79, RZ, R79 ;  /* 0x0000004fff4f723e */ /* 0x000fe200000000ff */
[-C--:B------:R-:W-:Y:S01]  /*68f0*/  FMUL R71, R71, R96.reuse ;  /* 0x0000006047477220 */ /* 0x080fe20000400000 */
[----:B------:R-:W-:Y:S01]  /*6900*/  @P2 STG.E.U16 desc[UR38][R82.64+0x12], R85 ;  /* 0x0000125552002986 */ /* 0x000fe2000c101526 */
[----:B------:R-:W-:Y:S01]  /*6910*/  ISETP.GT.AND P2, PT, R3, 0x9, P3 ;  /* 0x000000090300780c */ /* 0x000fe20001f44270 */
[----:B------:R-:W-:Y:S01]  /*6920*/  FMUL R56, R56, R96 ;  /* 0x0000006038387220 */ /* 0x000fe20000400000 */
[----:B------:R-:W-:Y:S01]  /*6930*/  F2FP.F16.F32.PACK_AB R64, RZ, R64 ;  /* 0x00000040ff40723e */ /* 0x000fe200000000ff */
[----:B------:R-:W-:Y:S01]  /*6940*/  @P1 STG.E.U16 desc[UR38][R80.64+0x10], R86 ;  /* 0x0000105650001986 */ /* 0x000fe2000c101526 */
[----:B--2---:R-:W-:Y:S01]  /*6950*/  IADD3 R14, P1, R91, R14, RZ ;  /* 0x0000000e5b0e7210 */ /* 0x004fe20007f3e0ff */
[-C--:B------:R-:W-:Y:S01]  /*6960*/  FMUL R57, R57, R96.reuse ;  /* 0x0000006039397220 */ /* 0x080fe20000400000 */
[----:B------:R-:W-:Y:S01]  /*6970*/  F2FP.F16.F32.PACK_AB R65, RZ, R65 ;  /* 0x00000041ff41723e */ /* 0x000fe200000000ff */
[----:B------:R-:W-:Y:S01]  /*6980*/  FMUL R58, R58, R96 ;  /* 0x000000603a3a7220 */ /* 0x000fe20000400000 */
[----:B------:R-:W-:Y:S01]  /*6990*/  F2FP.F16.F32.PACK_AB R66, RZ, R66 ;  /* 0x00000042ff42723e */ /* 0x000fe200000000ff */
[----:B------:R-:W-:Y:S01]  /*69a0*/  IMAD.X R15, R89, 0x1, R15, P1 ;  /* 0x00000001590f7824 */ /* 0x000fe200008e060f */
[----:B------:R-:W-:Y:S01]  /*69b0*/  F2FP.F16.F32.PACK_AB R67, RZ, R67 ;  /* 0x00000043ff43723e */ /* 0x000fe200000000ff */
[----:B------:R-:W-:Y:S01]  /*69c0*/  FMUL R59, R59, R96 ;  /* 0x000000603b3b7220 */ /* 0x000fe20000400000 */
[----:B------:R-:W-:Y:S01]  /*69d0*/  F2FP.F16.F32.PACK_AB R68, RZ, R68 ;  /* 0x00000044ff44723e */ /* 0x000fe200000000ff */
[----:B------:R-:W-:Y:S01]  /*69e0*/  @P2 STG.E.U16 desc[UR38][R80.64+0x12], R87 ;  /* 0x0000125750002986 */ /* 0x000fe2000c101526 */
[----:B------:R-:W-:Y:S01]  /*69f0*/  ISETP.GT.AND P2, PT, R103, 0x100, PT ;  /* 0x000001006700780c */ /* 0x000fe20003f44270 */
[-C--:B------:R-:W-:Y:S01]  /*6a00*/  FMUL R60, R60, R96.reuse ;  /* 0x000000603c3c7220 */ /* 0x080fe20000400000 */
[----:B------:R-:W-:Y:S01]  /*6a10*/  F2FP.F16.F32.PACK_AB R69, RZ, R69 ;  /* 0x00000045ff45723e */ /* 0x000fe200000000ff */
[-C--:B------:R-:W-:Y:S01]  /*6a20*/  FMUL R61, R61, R96.reuse ;  /* 0x000000603d3d7220 */ /* 0x080fe20000400000 */
[----:B------:R-:W-:Y:S01]  /*6a30*/  ISETP.GT.AND P1, PT, R3, RZ, P2 ;  /* 0x000000ff0300720c */ /* 0x000fe20001724270 */
        /* <DEDUP_REMOVED lines=12> */
[----:B------:R-:W-:Y:S01]  /*6b00*/  @P1 STG.E.U16 desc[UR38][R14.64], R20 ;  /* 0x000000140e001986 */ /* 0x000fe2000c101526 */
        /* <DEDUP_REMOVED lines=11> */
[----:B------:R-:W-:Y:S01]  /*6bc0*/  FMUL R41, R41, R96 ;  /* 0x0000006029297220 */ /* 0x000fe20000400000 */
[----:B------:R-:W-:Y:S01]  /*6bd0*/  F2FP.F16.F32.PACK_AB R49, RZ, R49 ;  /* 0x00000031ff31723e */ /* 0x000fe200000000ff */
[----:B------:R0:W-:Y:S01]  /*6be0*/  @P1 STG.E.U16 desc[UR38][R14.64+0x2], R73 ;  /* 0x000002490e001986 */ /* 0x0001e2000c101526 */
[----:B------:R-:W-:Y:S01]  /*6bf0*/  IADD3 R72, P1, R21, R14, RZ ;  /* 0x0000000e15487210 */ /* 0x000fe20007f3e0ff */
        /* <DEDUP_REMOVED lines=10> */
[----:B0-----:R-:W-:Y:S01]  /*6ca0*/  IMAD.X R73, R19, 0x1, R15, P1 ;  /* 0x0000000113497824 */ /* 0x001fe200008e060f */
        /* <DEDUP_REMOVED lines=13> */
[-C--:B------:R-:W-:Y:S01]  /*6d80*/  FMUL R37, R37, R96.reuse ;  /* 0x0000006025257220 */ /* 0x080fe20000400000 */
[----:B------:R-:W-:Y:S01]  /*6d90*/  F2FP.F16.F32.PACK_AB R45, RZ, R45 ;  /* 0x0000002dff2d723e */ /* 0x000fe200000000ff */
[----:B------:R-:W-:Y:S01]  /*6da0*/  FMUL R38, R38, R96 ;  /* 0x0000006026267220 */ /* 0x000fe20000400000 */
        /* <DEDUP_REMOVED lines=19> */
[-C--:B------:R-:W-:Y:S01]  /*6ee0*/  FMUL R30, R30, R96.reuse ;  /* 0x000000601e1e7220 */ /* 0x080fe20000400000 */
[----:B------:R-:W-:Y:S01]  /*6ef0*/  F2FP.F16.F32.PACK_AB R37, RZ, R37 ;  /* 0x00000025ff25723e */ /* 0x000fe200000000ff */
[----:B------:R-:W-:Y:S01]  /*6f00*/  FMUL R31, R31, R96 ;  /* 0x000000601f1f7220 */ /* 0x000fe20000400000 */
[----:B------:R-:W-:-:S02]  /*6f10*/  F2FP.F16.F32.PACK_AB R38, RZ, R38 ;  /* 0x00000026ff26723e */ /* 0x000fc400000000ff */
[----:B------:R-:W-:Y:S02]  /*6f20*/  F2FP.F16.F32.PACK_AB R39, RZ, R39 ;  /* 0x00000027ff27723e */ /* 0x000fe400000000ff */
[----:B------:R-:W-:Y:S02]  /*6f30*/  F2FP.F16.F32.PACK_AB R24, RZ, R24 ;  /* 0x00000018ff18723e */ /* 0x000fe400000000ff */
[----:B------:R-:W-:Y:S01]  /*6f40*/  F2FP.F16.F32.PACK_AB R25, RZ, R25 ;  /* 0x00000019ff19723e */ /* 0x000fe200000000ff */
[----:B------:R-:W-:Y:S01]  /*6f50*/  @P6 STG.E.U16 desc[UR38][R14.64+0x10], R76 ;  /* 0x0000104c0e006986 */ /* 0x000fe2000c101526 */
[----:B------:R-:W-:Y:S02]  /*6f60*/  ISETP.GT.AND P6, PT, R3, 0x9, P2 ;  /* 0x000000090300780c */ /* 0x000fe400017c4270 */
[----:B------:R-:W-:Y:S02]  /*6f70*/  F2FP.F16.F32.PACK_AB R26, RZ, R26 ;  /* 0x0000001aff1a723e */ /* 0x000fe400000000ff */
[----:B------:R-:W-:-:S02]  /*6f80*/  F2FP.F16.F32.PACK_AB R27, RZ, R27 ;  /* 0x0000001bff1b723e */ /* 0x000fc400000000ff */
[----:B------:R-:W-:Y:S02]  /*6f90*/  F2FP.F16.F32.PACK_AB R28, RZ, R28 ;  /* 0x0000001cff1c723e */ /* 0x000fe400000000ff */
[----:B------:R-:W-:Y:S02]  /*6fa0*/  F2FP.F16.F32.PACK_AB R29, RZ, R29 ;  /* 0x0000001dff1d723e */ /* 0x000fe400000000ff */
[----:B------:R-:W-:Y:S02]  /*6fb0*/  F2FP.F16.F32.PACK_AB R30, RZ, R30 ;  /* 0x0000001eff1e723e */ /* 0x000fe400000000ff */
[----:B------:R-:W-:Y:S01]  /*6fc0*/  F2FP.F16.F32.PACK_AB R31, RZ, R31 ;  /* 0x0000001fff1f723e */ /* 0x000fe200000000ff */
[----:B------:R-:W-:Y:S01]  /*6fd0*/  @P6 STG.E.U16 desc[UR38][R14.64+0x12], R77 ;  /* 0x0000124d0e006986 */ /* 0x000fe2000c101526 */
[----:B0-----:R-:W-:-:S05]  /*6fe0*/  IADD3 R72, P6, R14, R21, RZ ;  /* 0x000000150e487210 */ /* 0x001fca0007fde0ff */
[----:B------:R-:W-:Y:S01]  /*6ff0*/  IMAD.X R73, R15, 0x1, R19, P6 ;  /* 0x000000010f497824 */ /* 0x000fe200030e0613 */
[----:B------:R-:W-:-:S13]  /*7000*/  ISETP.GT.AND P6, PT, R3, 0x8, P1 ;  /* 0x000000080300780c */ /* 0x000fda0000fc4270 */
[----:B------:R-:W-:Y:S01]  /*7010*/  @P6 STG.E.U16 desc[UR38][R72.64+0x10], R78 ;  /* 0x0000104e48006986 */ /* 0x000fe2000c101526 */
[----:B------:R-:W-:-:S13]  /*7020*/  ISETP.GT.AND P6, PT, R3, 0x9, P1 ;  /* 0x000000090300780c */ /* 0x000fda0000fc4270 */
[----:B------:R0:W-:Y:S01]  /*7030*/  @P6 STG.E.U16 desc[UR38][R12.64+0x12], R79 ;  /* 0x0000124f0c006986 */ /* 0x0001e2000c101526 */
[----:B------:R-:W-:-:S13]  /*7040*/  ISETP.GT.AND P6, PT, R3, 0x10, P4 ;  /* 0x000000100300780c */ /* 0x000fda00027c4270 */
[----:B------:R-:W-:Y:S01]  /*7050*/  @P6 STG.E.U16 desc[UR38][R6.64+0x20], R64 ;  /* 0x0000204006006986 */ /* 0x000fe2000c101526 */
        /* <DEDUP_REMOVED lines=14> */
[----:B0-----:R-:W-:-:S05]  /*7140*/  IADD3 R12, P6, R91, R10, RZ ;  /* 0x0000000a5b0c7210 */ /* 0x001fca0007fde0ff */
[----:B------:R-:W-:Y:S01]  /*7150*/  IMAD.X R13, R11, 0x1, R89, P6 ;  /* 0x000000010b0d7824 */ /* 0x000fe200030e0659 */
[----:B------:R-:W-:-:S13]  /*7160*/  ISETP.GT.AND P6, PT, R3, 0x10, P0 ;  /* 0x000000100300780c */ /* 0x000fda00007c4270 */
[----:B------:R-:W-:Y:S01]  /*7170*/  @P6 STG.E.U16 desc[UR38][R10.64+0x20], R56 ;  /* 0x000020380a006986 */ /* 0x000fe2000c101526 */
[----:B------:R-:W-:-:S13]  /*7180*/  ISETP.GT.AND P6, PT, R3, 0x11, P0 ;  /* 0x000000110300780c */ /* 0x000fda00007c4270 */
[----:B------:R-:W-:Y:S01]  /*7190*/  @P6 STG.E.U16 desc[UR38][R10.64+0x22], R57 ;  /* 0x000022390a006986 */ /* 0x000fe2000c101526 */
[----:B------:R-:W-:-:S05]  /*71a0*/  IADD3 R14, P6, R21, R10, RZ ;  /* 0x0000000a150e7210 */ /* 0x000fca0007fde0ff */
[----:B------:R-:W-:Y:S01]  /*71b0*/  IMAD.X R15, R11, 0x1, R19, P6 ;  /* 0x000000010b0f7824 */ /* 0x000fe200030e0613 */
[----:B------:R-:W-:-:S05]  /*71c0*/  IADD3 R20, P6, R21, R12, RZ ;  /* 0x0000000c15147210 */ /* 0x000fca0007fde0ff */
[----:B------:R-:W-:Y:S01]  /*71d0*/  IMAD.X R21, R19, 0x1, R13, P6 ;  /* 0x0000000113157824 */ /* 0x000fe200030e060d */
        /* <DEDUP_REMOVED lines=36> */
[C---:B------:R-:W-:Y:S02]  /*7420*/  ISETP.GT.AND P6, PT, R3.reuse, 0x28, P4 ;  /* 0x000000280300780c */ /* 0x040fe400027c4270 */
[----:B------:R-:W-:-:S11]  /*7430*/  ISETP.GT.AND P4, PT, R3, 0x29, P4 ;  /* 0x000000290300780c */ /* 0x000fd60002784270 */
[----:B------:R-:W-:Y:S04]  /*7440*/  @P6 STG.E.U16 desc[UR38][R6.64+0x50], R44 ;  /* 0x0000502c06006986 */ /* 0x000fe8000c101526 */
[----:B------:R0:W-:Y:S01]  /*7450*/  @P4 STG.E.U16 desc[UR38][R6.64+0x52], R45 ;  /* 0x0000522d06004986 */ /* 0x0001e2000c101526 */
[C---:B------:R-:W-:Y:S02]  /*7460*/  ISETP.GT.AND P4, PT, R3.reuse, 0x28, P5 ;  /* 0x000000280300780c */ /* 0x040fe40002f84270 */
[----:B------:R-:W-:-:S11]  /*7470*/  ISETP.GT.AND P5, PT, R3, 0x29, P5 ;  /* 0x000000290300780c */ /* 0x000fd60002fa4270 */
[----:B------:R-:W-:Y:S01]  /*7480*/  @P4 STG.E.U16 desc[UR38][R8.64+0x50], R46 ;  /* 0x0000502e08004986 */ /* 0x000fe2000c101526 */
[----:B------:R-:W-:-:S03]  /*7490*/  ISETP.GT.AND P4, PT, R3, 0x20, P0 ;  /* 0x000000200300780c */ /* 0x000fc60000784270 */
[----:B------:R-:W-:Y:S01]  /*74a0*/  @P5 STG.E.U16 desc[UR38][R8.64+0x52], R47 ;  /* 0x0000522f08005986 */ /* 0x000fe2000c101526 */
[----:B------:R-:W-:-:S09]  /*74b0*/  ISETP.GT.AND P5, PT, R3, 0x21, P0 ;  /* 0x000000210300780c */ /* 0x000fd200007a4270 */
[----:B0-----:R-:W-:Y:S02]  /*74c0*/  @P4 IMAD.MOV.U32 R6, RZ, RZ, R10 ;  /* 0x000000ffff064224 */ /* 0x001fe400078e000a */
[----:B------:R-:W-:-:S05]  /*74d0*/  @P4 IMAD.MOV.U32 R7, RZ, RZ, R11 ;  /* 0x000000ffff074224 */ /* 0x000fca00078e000b */
[----:B------:R0:W-:Y:S01]  /*74e0*/  @P4 STG.E.U16 desc[UR38][R6.64+0x40], R32 ;  /* 0x0000402006004986 */ /* 0x0001e2000c101526 */
[----:B------:R-:W-:Y:S01]  /*74f0*/  ISETP.GT.AND P4, PT, R3, 0x20, P3 ;  /* 0x000000200300780c */ /* 0x000fe20001f84270 */
[----:B0-----:R-:W-:Y:S02]  /*7500*/  @P5 IMAD.MOV.U32 R6, RZ, RZ, R10 ;  /* 0x000000ffff065224 */ /* 0x001fe400078e000a */
[----:B------:R-:W-:-:S05]  /*7510*/  @P5 IMAD.MOV.U32 R7, RZ, RZ, R11 ;  /* 0x000000ffff075224 */ /* 0x000fca00078e000b */
[----:B------:R0:W-:Y:S01]  /*7520*/  @P5 STG.E.U16 desc[UR38][R6.64+0x42], R33 ;  /* 0x0000422106005986 */ /* 0x0001e2000c101526 */
[----:B------:R-:W-:-:S04]  /*7530*/  ISETP.GT.AND P5, PT, R3, 0x21, P3 ;  /* 0x000000210300780c */ /* 0x000fc80001fa4270 */
[----:B0-----:R-:W-:Y:S02]  /*7540*/  @P4 IMAD.MOV.U32 R6, RZ, RZ, R14 ;  /* 0x000000ffff064224 */ /* 0x001fe400078e000e */
[----:B------:R-:W-:-:S05]  /*7550*/  @P4 IMAD.MOV.U32 R7, RZ, RZ, R15 ;  /* 0x000000ffff074224 */ /* 0x000fca00078e000f */
[----:B------:R0:W-:Y:S01]  /*7560*/  @P4 STG.E.U16 desc[UR38][R6.64+0x40], R34 ;  /* 0x0000402206004986 */ /* 0x0001e2000c101526 */
[C---:B------:R-:W-:Y:S02]  /*7570*/  ISETP.GT.AND P4, PT, R3.reuse, 0x28, P0 ;  /* 0x000000280300780c */ /* 0x040fe40000784270 */
[----:B------:R-:W-:Y:S01]  /*7580*/  ISETP.GT.AND P0, PT, R3, 0x29, P0 ;  /* 0x000000290300780c */ /* 0x000fe20000704270 */
        /* <DEDUP_REMOVED lines=8> */
[----:B------:R-:W-:-:S03]  /*7610*/  ISETP.GT.AND P4, PT, R3, 0x20, P2 ;  /* 0x000000200300780c */ /* 0x000fc60001784270 */
[----:B------:R-:W-:Y:S01]  /*7620*/  @P0 STG.E.U16 desc[UR38][R10.64+0x52], R37 ;  /* 0x000052250a000986 */ /* 0x000fe2000c101526 */
[----:B------:R-:W-:Y:S01]  /*7630*/  ISETP.GT.AND P0, PT, R3, 0x21, P2 ;  /* 0x000000210300780c */ /* 0x000fe20001704270 */
[----:B0-----:R-:W-:Y:S02]  /*7640*/  @P5 IMAD.MOV.U32 R6, RZ, RZ, R14 ;  /* 0x000000ffff065224 */ /* 0x001fe400078e000e */
[----:B------:R-:W-:-:S05]  /*7650*/  @P5 IMAD.MOV.U32 R7, RZ, RZ, R15 ;  /* 0x000000ffff075224 */ /* 0x000fca00078e000f */
[----:B------:R0:W-:Y:S01]  /*7660*/  @P5 STG.E.U16 desc[UR38][R6.64+0x50], R38 ;  /* 0x0000502606005986 */ /* 0x0001e2000c101526 */
[----:B------:R-:W-:-:S03]  /*7670*/  ISETP.GT.AND P5, PT, R3, 0x20, P1 ;  /* 0x000000200300780c */ /* 0x000fc60000fa4270 */
[----:B------:R1:W-:Y:S01]  /*7680*/  @P3 STG.E.U16 desc[UR38][R14.64+0x52], R39 ;  /* 0x000052270e003986 */ /* 0x0003e2000c101526 */
[----:B------:R-:W-:-:S03]  /*7690*/  ISETP.GT.AND P3, PT, R3, 0x21, P1 ;  /* 0x000000210300780c */ /* 0x000fc60000f64270 */
[----:B------:R1:W-:Y:S01]  /*76a0*/  @P4 STG.E.U16 desc[UR38][R12.64+0x40], R24 ;  /* 0x000040180c004986 */ /* 0x0003e2000c101526 */
[C---:B------:R-:W-:Y:S02]  /*76b0*/  ISETP.GT.AND P4, PT, R3.reuse, 0x28, P1 ;  /* 0x000000280300780c */ /* 0x040fe40000f84270 */
[C---:B------:R-:W-:Y:S01]  /*76c0*/  ISETP.GT.AND P1, PT, R3.reuse, 0x29, P1 ;  /* 0x000000290300780c */ /* 0x040fe20000f24270 */
[----:B------:R1:W-:Y:S01]  /*76d0*/  @P0 STG.E.U16 desc[UR38][R12.64+0x42], R25 ;  /* 0x000042190c000986 */ /* 0x0003e2000c101526 */
[C---:B------:R-:W-:Y:S02]  /*76e0*/  ISETP.GT.AND P0, PT, R3.reuse, 0x28, P2 ;  /* 0x000000280300780c */ /* 0x040fe40001704270 */
[----:B------:R-:W-:Y:S01]  /*76f0*/  ISETP.GT.AND P2, PT, R3, 0x29, P2 ;  /* 0x000000290300780c */ /* 0x000fe20001744270 */
[----:B------:R1:W-:Y:S04]  /*7700*/  @P5 STG.E.U16 desc[UR38][R4.64+0x40], R26 ;  /* 0x0000401a04005986 */ /* 0x0003e8000c101526 */
[----:B------:R1:W-:Y:S04]  /*7710*/  @P3 STG.E.U16 desc[UR38][R4.64+0x42], R27 ;  /* 0x0000421b04003986 */ /* 0x0003e8000c101526 */
[----:B0-----:R-:W-:-:S02]  /*7720*/  @P1 IMAD.MOV.U32 R6, RZ, RZ, R4 ;  /* 0x000000ffff061224 */ /* 0x001fc400078e0004 */
[----:B------:R-:W-:Y:S01]  /*7730*/  @P1 IMAD.MOV.U32 R7, RZ, RZ, R5 ;  /* 0x000000ffff071224 */ /* 0x000fe200078e0005 */
[----:B------:R1:W-:Y:S04]  /*7740*/  @P0 STG.E.U16 desc[UR38][R12.64+0x50], R28 ;  /* 0x0000501c0c000986 */ /* 0x0003e8000c101526 */
[----:B------:R1:W-:Y:S04]  /*7750*/  @P2 STG.E.U16 desc[UR38][R12.64+0x52], R29 ;  /* 0x0000521d0c002986 */ /* 0x0003e8000c101526 */
[----:B------:R1:W-:Y:S04]  /*7760*/  @P4 STG.E.U16 desc[UR38][R4.64+0x50], R30 ;  /* 0x0000501e04004986 */ /* 0x0003e8000c101526 */
[----:B------:R1:W-:Y:S02]  /*7770*/  @P1 STG.E.U16 desc[UR38][R6.64+0x52], R31 ;  /* 0x0000521f06001986 */ /* 0x0003e4000c101526 */
.L_x_165:
[----:B------:R-:W-:Y:S05]  /*7780*/  BSYNC B0 ;  /* 0x0000000000007941 */ /* 0x000fea0003800000 */
.L_x_29:
[----:B------:R-:W-:Y:S01]  /*7790*/  IADD3 R16, P0, R16, UR36, RZ ;  /* 0x0000002410107c10 */ /* 0x000fe2000ff1e0ff */
[----:B------:R-:W-:Y:S01]  /*77a0*/  ULDC.64 UR4, c[0x0][0x650] ;  /* 0x0001940000047ab9 */ /* 0x000fe20000000a00 */
[----:B------:R-:W-:Y:S01]  /*77b0*/  PRMT R3, RZ, 0x7610, R3 ;  /* 0x00007610ff037816 */ /* 0x000fe20000000003 */
[----:B------:R-:W-:Y:S01]  /*77c0*/  IMAD.MOV.U32 R103, RZ, RZ, -0x1 ;  /* 0xffffffffff677424 */ /* 0x000fe200078e00ff */
[----:B------:R-:W-:Y:S01]  /*77d0*/  IADD3.X R17, R17, UR42, RZ, P0, !PT ;  /* 0x0000002a11117c10 */ /* 0x000fe200087fe4ff */
[----:B------:R-:W-:Y:S01]  /*77e0*/  IMAD.MOV.U32 R19, RZ, RZ, -0x1 ;  /* 0xffffffffff137424 */ /* 0x000fe200078e00ff */
[----:B------:R-:W-:-:S04]  /*77f0*/  ISETP.GE.U32.AND P0, PT, R16, UR4, PT ;  /* 0x0000000410007c0c */ /* 0x000fc8000bf06070 */
[----:B------:R-:W-:-:S13]  /*7800*/  ISETP.GE.U32.AND.EX P0, PT, R17, UR5, PT, P0 ;  /* 0x0000000511007c0c */ /* 0x000fda000bf06100 */
[----:B------:R-:W-:Y:S05]  /*7810*/  @P0 BRA `(.L_x_166) ;  /* 0x0000000400580947 */ /* 0x000fea0003800000 */
[----:B0123--:R-:W0:Y:S01]  /*7820*/  LDC.64 R10, c[0x0][0x628] ;  /* 0x00018a00ff0a7b82 */ /* 0x00fe220000000a00 */
[----:B------:R-:W1:Y:S01]  /*7830*/  S2R R12, SR_CTAID.X ;  /* 0x00000000000c7919 */ /* 0x000e620000002500 */
[----:B------:R-:W-:Y:S02]  /*7840*/  IMAD.MOV.U32 R8, RZ, RZ, R16 ;  /* 0x000000ffff087224 */ /* 0x000fe400078e0010 */
[----:B------:R-:W-:Y:S01]  /*7850*/  IMAD.MOV.U32 R9, RZ, RZ, R17 ;  /* 0x000000ffff097224 */ /* 0x000fe200078e0011 */
[----:B------:R-:W2:Y:S03]  /*7860*/  S2R R20, SR_CTAID.Y ;  /* 0x0000000000147919 */ /* 0x000ea60000002600 */
[----:B------:R-:W3:Y:S08]  /*7870*/  LDC R0, c[0x0][0x630] ;  /* 0x00018c00ff007b82 */ /* 0x000ef00000000800 */
[----:B------:R-:W1:Y:S01]  /*7880*/  LDC.64 R14, c[0x0][0x620] ;  /* 0x00018800ff0e7b82 */ /* 0x000e620000000a00 */
[----:B0-----:R-:W-:-:S04]  /*7890*/  ISETP.NE.U32.AND P0, PT, R10, RZ, PT ;  /* 0x000000ff0a00720c */ /* 0x001fc80003f05070 */
[----:B------:R-:W-:-:S13]  /*78a0*/  ISETP.NE.AND.EX P0, PT, R11, RZ, PT, P0 ;  /* 0x000000ff0b00720c */ /* 0x000fda0003f05300 */
[----:B-123--:R-:W-:Y:S05]  /*78b0*/  @!P0 BRA `(.L_x_167) ;  /* 0x0000000000288947 */ /* 0x00efea0003800000 */
        /* <DEDUP_REMOVED lines=10> */
.L_x_167:
[-CC-:B------:R-:W-:Y:S01]  /*7960*/  SHF.R.U64 R19, R8, R0.reuse, R9.reuse ;  /* 0x0000000008137219 */ /* 0x180fe20000001209 */
[----:B------:R-:W0:Y:S01]  /*7970*/  LDC.64 R28, c[0x0][0x640] ;  /* 0x00019000ff1c7b82 */ /* 0x000e220000000a00 */
[----:B------:R-:W-:Y:S01]  /*7980*/  SHF.R.U32.HI R0, RZ, R0, R9 ;  /* 0x00000000ff007219 */ /* 0x000fe20000011609 */
[----:B------:R-:W-:Y:S01]  /*7990*/  ULDC UR4, c[0x0][0x150] ;  /* 0x0000540000047ab9 */ /* 0x000fe20000000800 */
[----:B------:R-:W-:Y:S01]  /*79a0*/  IADD3 R3, P0, RZ, -R19, RZ ;  /* 0x80000013ff037210 */ /* 0x000fe20007f1e0ff */
[----:B------:R-:W-:Y:S01]  /*79b0*/  IMAD.MOV.U32 R9, RZ, RZ, 0x1 ;  /* 0x00000001ff097424 */ /* 0x000fe200078e00ff */
[----:B------:R-:W-:-:S03]  /*79c0*/  I2FP.F32.U32 R8, R12 ;  /* 0x0000000c00087245 */ /* 0x000fc60000201000 */
[----:B------:R-:W1:Y:S01]  /*79d0*/  LDC R6, c[0x0][0x618] ;  /* 0x00018600ff067b82 */ /* 0x000e620000000800 */
[----:B------:R-:W-:Y:S02]  /*79e0*/  IMAD.X R7, RZ, RZ, ~R0, P0 ;  /* 0x000000ffff077224 */ /* 0x000fe400000e0e00 */
[----:B------:R-:W-:Y:S01]  /*79f0*/  FMUL R8, R8, UR4 ;  /* 0x0000000408087c20 */ /* 0x000fe20008400000 */
[----:B------:R-:W-:Y:S01]  /*7a00*/  IMAD.WIDE.U32 R4, R3, R14, R16 ;  /* 0x0000000e03047225 */ /* 0x000fe200078e0010 */
[----:B------:R-:W-:-:S03]  /*7a10*/  ULDC UR4, c[0x0][0x154] ;  /* 0x0000550000047ab9 */ /* 0x000fc60000000800 */
[----:B------:R-:W-:Y:S01]  /*7a20*/  IMAD R0, R7, R14, RZ ;  /* 0x0000000e07007224 */ /* 0x000fe200078e02ff */
[----:B------:R-:W2:Y:S01]  /*7a30*/  LDC R24, c[0x0][0x608] ;  /* 0x00018200ff187b82 */ /* 0x000ea20000000800 */
[----:B------:R-:W3:Y:S02]  /*7a40*/  F2I.U32.TRUNC.NTZ R8, R8 ;  /* 0x0000000800087305 */ /* 0x000ee4000020f000 */
[----:B------:R-:W-:Y:S01]  /*7a50*/  IMAD R3, R3, R15, R0 ;  /* 0x0000000f03037224 */ /* 0x000fe200078e0200 */
[----:B------:R-:W-:-:S03]  /*7a60*/  I2FP.F32.U32 R0, R20 ;  /* 0x0000001400007245 */ /* 0x000fc60000201000 */
[----:B------:R-:W-:Y:S01]  /*7a70*/  IMAD.IADD R3, R5, 0x1, R3 ;  /* 0x0000000105037824 */ /* 0x000fe200078e0203 */
[----:B------:R-:W4:Y:S01]  /*7a80*/  LDC R26, c[0x0][0x658] ;  /* 0x00019600ff1a7b82 */ /* 0x000f220000000800 */
[----:B0-----:R-:W-:-:S04]  /*7a90*/  ISETP.NE.U32.AND P0, PT, R28, RZ, PT ;  /* 0x000000ff1c00720c */ /* 0x001fc80003f05070 */
[----:B------:R-:W-:-:S03]  /*7aa0*/  ISETP.NE.AND.EX P0, PT, R29, RZ, PT, P0 ;  /* 0x000000ff1d00720c */ /* 0x000fc60003f05300 */
[----:B------:R-:W0:Y:S01]  /*7ab0*/  LDC R7, c[0x0][0x144] ;  /* 0x00005100ff077b82 */ /* 0x000e220000000800 */
[-CC-:B-1----:R-:W-:Y:S01]  /*7ac0*/  SHF.R.U64 R10, R4, R6.reuse, R3.reuse ;  /* 0x00000006040a7219 */ /* 0x182fe20000001203 */
[----:B---3--:R-:W-:Y:S01]  /*7ad0*/  IMAD.MOV R8, RZ, RZ, -R8 ;  /* 0x000000ffff087224 */ /* 0x008fe200078e0a08 */
[----:B------:R-:W-:Y:S01]  /*7ae0*/  SHF.R.U32.HI R3, RZ, R6, R3 ;  /* 0x00000006ff037219 */ /* 0x000fe20000011603 */
[----:B------:R-:W-:-:S04]  /*7af0*/  FMUL R6, R0, UR4 ;  /* 0x0000000400067c20 */ /* 0x000fc80008400000 */
[----:B------:R-:W1:Y:S01]  /*7b00*/  LDC R15, c[0x0][0x148] ;  /* 0x00005200ff0f7b82 */ /* 0x000e620000000800 */
[----:B------:R3:W0:Y:S01]  /*7b10*/  F2I.U32.TRUNC.NTZ R14, R6 ;  /* 0x00000006000e7305 */ /* 0x000622000020f000 */
[-CC-:B--2---:R-:W-:Y:S02]  /*7b20*/  SHF.R.U64 R0, R10, R24.reuse, R3.reuse ;  /* 0x000000180a007219 */ /* 0x184fe40000001203 */
[----:B------:R-:W-:-:S04]  /*7b30*/  SHF.R.U32.HI R3, RZ, R24, R3 ;  /* 0x00000018ff037219 */ /* 0x000fc80000011603 */
[----:B------:R-:W2:Y:S01]  /*7b40*/  LDC R21, c[0x0][0x600] ;  /* 0x00018000ff157b82 */ /* 0x000ea20000000800 */
[-CC-:B----4-:R-:W-:Y:S02]  /*7b50*/  SHF.R.U64 R13, R0, R26.reuse, R3.reuse ;  /* 0x0000001a000d7219 */ /* 0x190fe40000001203 */
[-C--:B------:R-:W-:Y:S02]  /*7b60*/  SHF.R.U32.HI R5, RZ, R26.reuse, R3 ;  /* 0x0000001aff057219 */ /* 0x080fe40000011603 */
[----:B------:R-:W-:Y:S01]  /*7b70*/  SHF.L.U32 R26, R9, R26, RZ ;  /* 0x0000001a091a7219 */ /* 0x000fe200000006ff */
[----:B------:R-:W-:Y:S02]  /*7b80*/  IMAD.MOV.U32 R4, RZ, RZ, R13 ;  /* 0x000000ffff047224 */ /* 0x000fe400078e000d */
[----:B------:R-:W4:Y:S01]  /*7b90*/  LDC R27, c[0x0][0x648] ;  /* 0x00019200ff1b7b82 */ /* 0x000f220000000800 */
[----:B0-----:R-:W-:-:S07]  /*7ba0*/  IMAD R25, R7, R8, R12 ;  /* 0x0000000807197224 */ /* 0x001fce00078e020c */
[----:B------:R-:W0:Y:S08]  /*7bb0*/  LDC R30, c[0x0][0x638] ;  /* 0x00018e00ff1e7b82 */ /* 0x000e300000000800 */
[----:B------:R-:W0:Y:S01]  /*7bc0*/  LDC R31, c[0x0][0x610] ;  /* 0x00018400ff1f7b82 */ /* 0x000e220000000800 */
[----:B-123--:R-:W-:Y:S05]  /*7bd0*/  @!P0 BRA `(.L_x_168) ;  /* 0x0000000000288947 */ /* 0x00efea0003800000 */
        /* <DEDUP_REMOVED lines=10> */
.L_x_168:
[----:B------:R-:W-:Y:S01]  /*7c80*/  ISETP.NE.AND P0, PT, R2, 0x1, PT ;  /* 0x000000010200780c */ /* 0x000fe20003f05270 */
[----:B------:R-:W-:Y:S01]  /*7c90*/  IMAD.MOV R14, RZ, RZ, -R14 ;  /* 0x000000ffff0e7224 */ /* 0x000fe200078e0a0e */
[----:B----4-:R-:W-:Y:S01]  /*7ca0*/  SHF.R.U64 R3, R4, R27, R5 ;  /* 0x0000001b04037219 */ /* 0x010fe20000001205 */
[----:B------:R-:W-:Y:S01]  /*7cb0*/  VIADD R5, R21, 0xffffffff ;  /* 0xffffffff15057836 */ /* 0x000fe20000000000 */
[----:B------:R-:W-:-:S03]  /*7cc0*/  LOP3.LUT R0, R0, R101, RZ, 0xc0, !PT ;  /* 0x0000006500007212 */ /* 0x000fc600078ec0ff */
[----:B------:R-:W-:Y:S01]  /*7cd0*/  IMAD.MOV R4, RZ, RZ, -R3 ;  /* 0x000000ffff047224 */ /* 0x000fe200078e0a03 */
[----:B------:R-:W-:Y:S01]  /*7ce0*/  LOP3.LUT R10, R10, R5, RZ, 0xc0, !PT ;  /* 0x000000050a0a7212 */ /* 0x000fe200078ec0ff */
[----:B------:R-:W-:Y:S02]  /*7cf0*/  IMAD R0, R26, R3, R0 ;  /* 0x000000031a007224 */ /* 0x000fe400078e0200 */
[----:B0-----:R-:W-:Y:S02]  /*7d00*/  IMAD R3, R4, R30, R13 ;  /* 0x0000001e04037224 */ /* 0x001fe400078e020d */
[----:B------:R-:W-:Y:S02]  /*7d10*/  @P0 IMAD R25, R15, R14, R20 ;  /* 0x0000000e0f190224 */ /* 0x000fe400078e0214 */
[----:B------:R-:W-:Y:S02]  /*7d20*/  IMAD R5, R3, R21, R10 ;  /* 0x0000001503057224 */ /* 0x000fe400078e020a */
[----:B------:R-:W-:-:S02]  /*7d30*/  IMAD R0, R0, R31, R25 ;  /* 0x0000001f00007224 */ /* 0x000fc400078e0219 */
[----:B------:R-:W-:-:S03]  /*7d40*/  IMAD.MOV.U32 R4, RZ, RZ, 0x1 ;  /* 0x00000001ff047424 */ /* 0x000fc600078e00ff */
[----:B------:R-:W-:Y:S02]  /*7d50*/  SEL R103, R5, R0, !P0 ;  /* 0x0000000005677207 */ /* 0x000fe40004000000 */
[----:B------:R-:W-:Y:S02]  /*7d60*/  PRMT R3, R4, 0x7610, R3 ;  /* 0x0000761004037816 */ /* 0x000fe40000000003 */
[----:B------:R-:W-:-:S07]  /*7d70*/  SEL R0, R0, R5, !P0 ;  /* 0x0000000500007207 */ /* 0x000fce0004000000 */
.L_x_166:
[----:B------:R-:W-:Y:S01]  /*7d80*/  LOP3.LUT P0, RZ, R3, 0xff, RZ, 0xc0, !PT ;  /* 0x000000ff03ff7812 */ /* 0x000fe2000780c0ff */
[----:B----4-:R-:W-:-:S12]  /*7d90*/  IMAD.MOV.U32 R105, RZ, RZ, R0 ;  /* 0x000000ffff697224 */ /* 0x010fd800078e0000 */
[----:B------:R-:W-:Y:S05]  /*7da0*/  @P0 BRA `(.L_x_169) ;  /* 0xffffff9400180947 */ /* 0x000fea000383ffff */
[----:B------:R-:W-:Y:S05]  /*7db0*/  EXIT ;  /* 0x000000000000794d */ /* 0x000fea0003800000 */
.L_x_4:
        /* <DEDUP_REMOVED lines=26> */
.L_x_171:
[--C-:B------:R-:W-:Y:S01]  /*7f60*/  SHF.R.U64 R14, R12, R20, R13.reuse ;  /* 0x000000140c0e7219 */ /* 0x100fe2000000120d */
[----:B------:R-:W0:Y:S01]  /*7f70*/  LDC R24, c[0x0][0x618] ;  /* 0x00018600ff187b82 */ /* 0x000e220000000800 */
[----:B------:R-:W-:Y:S01]  /*7f80*/  I2FP.F32.U32 R8, R6 ;  /* 0x0000000600087245 */ /* 0x000fe20000201000 */
[----:B------:R-:W-:Y:S01]  /*7f90*/  ULDC UR4, c[0x0][0x150] ;  /* 0x0000540000047ab9 */ /* 0x000fe20000000800 */
[----:B------:R-:W-:Y:S02]  /*7fa0*/  SHF.R.U32.HI R7, RZ, R20, R13 ;  /* 0x00000014ff077219 */ /* 0x000fe4000001160d */
[----:B------:R-:W-:Y:S01]  /*7fb0*/  IADD3 R11, P0, RZ, -R14, RZ ;  /* 0x8000000eff0b7210 */ /* 0x000fe20007f1e0ff */
[----:B------:R-:W-:Y:S01]  /*7fc0*/  FMUL R13, R8, UR4 ;  /* 0x00000004080d7c20 */ /* 0x000fe20008400000 */
[----:B------:R-:W-:Y:S01]  /*7fd0*/  ULDC UR4, c[0x0][0x154] ;  /* 0x0000550000047ab9 */ /* 0x000fe20000000800 */
[----:B------:R-:W1:Y:S02]  /*7fe0*/  LDC.64 R26, c[0x0][0x640] ;  /* 0x00019000ff1a7b82 */ /* 0x000e640000000a00 */
[----:B------:R-:W-:-:S02]  /*7ff0*/  IMAD.X R7, RZ, RZ, ~R7, P0 ;  /* 0x000000ffff077224 */ /* 0x000fc400000e0e07 */
[----:B------:R-:W2:Y:S01]  /*8000*/  F2I.U32.TRUNC.NTZ R13, R13 ;  /* 0x0000000d000d7305 */ /* 0x000ea2000020f000 */
[----:B------:R-:W-:-:S03]  /*8010*/  IMAD.WIDE.U32 R8, R11, R22, R16 ;  /* 0x000000160b087225 */ /* 0x000fc600078e0010 */
[----:B------:R-:W3:Y:S01]  /*8020*/  LDC R15, c[0x0][0x144] ;  /* 0x00005100ff0f7b82 */ /* 0x000ee20000000800 */
[----:B------:R-:W-:-:S04]  /*8030*/  IMAD R10, R7, R22, RZ ;  /* 0x00000016070a7224 */ /* 0x000fc800078e02ff */
[----:B------:R-:W-:Y:S02]  /*8040*/  IMAD R7, R11, R23, R10 ;  /* 0x000000170b077224 */ /* 0x000fe400078e020a */
[----:B------:R-:W-:Y:S01]  /*8050*/  IMAD.MOV.U32 R10, RZ, RZ, -0x1 ;  /* 0xffffffffff0a7424 */ /* 0x000fe200078e00ff */
[----:B------:R-:W4:Y:S01]  /*8060*/  LDC R20, c[0x0][0x608] ;  /* 0x00018200ff147b82 */ /* 0x000f220000000800 */
[----:B------:R-:W-:Y:S01]  /*8070*/  IMAD.IADD R7, R9, 0x1, R7 ;  /* 0x0000000109077824 */ /* 0x000fe200078e0207 */
[----:B------:R-:W-:-:S04]  /*8080*/  I2FP.F32.U32 R9, R3 ;  /* 0x0000000300097245 */ /* 0x000fc80000201000 */
[-C--:B0-----:R-:W-:Y:S01]  /*8090*/  SHF.R.U64 R12, R8, R24.reuse, R7 ;  /* 0x00000018080c7219 */ /* 0x081fe20000001207 */
[----:B--2---:R-:W-:Y:S01]  /*80a0*/  IMAD.MOV R8, RZ, RZ, -R13 ;  /* 0x000000ffff087224 */ /* 0x004fe200078e0a0d */
[----:B------:R-:W0:Y:S01]  /*80b0*/  LDC R11, c[0x0][0x658] ;  /* 0x00019600ff0b7b82 */ /* 0x000e220000000800 */
[----:B-1----:R-:W-:Y:S01]  /*80c0*/  ISETP.NE.U32.AND P0, PT, R26, RZ, PT ;  /* 0x000000ff1a00720c */ /* 0x002fe20003f05070 */
[----:B------:R-:W-:Y:S01]  /*80d0*/  FMUL R9, R9, UR4 ;  /* 0x0000000409097c20 */ /* 0x000fe20008400000 */
[----:B------:R-:W-:Y:S02]  /*80e0*/  SHF.R.U32.HI R7, RZ, R24, R7 ;  /* 0x00000018ff077219 */ /* 0x000fe40000011607 */
[----:B------:R-:W-:-:S03]  /*80f0*/  ISETP.NE.AND.EX P0, PT, R27, RZ, PT, P0 ;  /* 0x000000ff1b00720c */ /* 0x000fc60003f05300 */
[----:B------:R-:W1:Y:S01]  /*8100*/  LDC R22, c[0x0][0x148] ;  /* 0x00005200ff167b82 */ /* 0x000e620000000800 */
[----:B---3--:R-:W-:Y:S02]  /*8110*/  IMAD R23, R15, R8, R6 ;  /* 0x000000080f177224 */ /* 0x008fe400078e0206 */
[----:B------:R-:W-:-:S05]  /*8120*/  IMAD.MOV.U32 R8, RZ, RZ, 0x1 ;  /* 0x00000001ff087424 */ /* 0x000fca00078e00ff */
[----:B------:R-:W2:Y:S01]  /*8130*/  LDC R21, c[0x0][0x600] ;  /* 0x00018000ff157b82 */ /* 0x000ea20000000800 */
[-CC-:B----4-:R-:W-:Y:S02]  /*8140*/  SHF.R.U64 R15, R12, R20.reuse, R7.reuse ;  /* 0x000000140c0f7219 */ /* 0x190fe40000001207 */
[----:B------:R-:W-:Y:S02]  /*8150*/  SHF.R.U32.HI R6, RZ, R20, R7 ;  /* 0x00000014ff067219 */ /* 0x000fe40000011607 */
[----:B------:R3:W4:Y:S03]  /*8160*/  F2I.U32.TRUNC.NTZ R20, R9 ;  /* 0x0000000900147305 */ /* 0x000726000020f000 */
[----:B------:R-:W1:Y:S01]  /*8170*/  LDC R25, c[0x0][0x648] ;  /* 0x00019200ff197b82 */ /* 0x000e620000000800 */
[-C--:B0-----:R-:W-:Y:S02]  /*8180*/  SHF.R.U64 R19, R15, R11.reuse, R6 ;  /* 0x0000000b0f137219 */ /* 0x081fe40000001206 */
[----:B------:R-:W-:-:S02]  /*8190*/  SHF.L.U32 R10, R10, R11, RZ ;  /* 0x0000000b0a0a7219 */ /* 0x000fc400000006ff */
[-C--:B------:R-:W-:Y:S01]  /*81a0*/  SHF.R.U32.HI R7, RZ, R11.reuse, R6 ;  /* 0x0000000bff077219 */ /* 0x080fe20000011606 */
[----:B------:R-:W-:Y:S01]  /*81b0*/  IMAD.MOV.U32 R6, RZ, RZ, R19 ;  /* 0x000000ffff067224 */ /* 0x000fe200078e0013 */
[----:B------:R-:W-:Y:S01]  /*81c0*/  SHF.L.U32 R24, R8, R11, RZ ;  /* 0x0000000b08187219 */ /* 0x000fe200000006ff */
[----:B------:R-:W0:Y:S01]  /*81d0*/  LDC R28, c[0x0][0x638] ;  /* 0x00018e00ff1c7b82 */ /* 0x000e220000000800 */
[----:B------:R-:W-:-:S07]  /*81e0*/  LOP3.LUT R30, RZ, R10, RZ, 0x33, !PT ;  /* 0x0000000aff1e7212 */ /* 0x000fce00078e33ff */
[----:B------:R-:W0:Y:S01]  /*81f0*/  LDC R29, c[0x0][0x610] ;  /* 0x00018400ff1d7b82 */ /* 0x000e220000000800 */
[----:B---34-:R-:W-:Y:S05]  /*8200*/  @!P0 BRA `(.L_x_172) ;  /* 0x0000000000288947 */ /* 0x018fea0003800000 */
[----:B------:R-:W3:Y:S02]  /*8210*/  LDC R6, c[0x0][0x64c] ;  /* 0x00019300ff067b82 */ /* 0x000ee40000000800 */
[----:B---3--:R-:W-:-:S05]  /*8220*/  IADD3 R11, P0, R19, R6, RZ ;  /* 0x00000006130b7210 */ /* 0x008fca0007f1e0ff */
        /* <DEDUP_REMOVED lines=8> */
.L_x_172:
[----:B------:R-:W-:Y:S01]  /*82b0*/  ISETP.NE.AND P0, PT, R2, 0x1, PT ;  /* 0x000000010200780c */ /* 0x000fe20003f05270 */
[----:B--2---:R-:W-:Y:S01]  /*82c0*/  VIADD R9, R21, 0xffffffff ;  /* 0xffffffff15097836 */ /* 0x004fe20000000000 */
[----:B-1----:R-:W-:Y:S01]  /*82d0*/  SHF.R.U64 R7, R6, R25, R7 ;  /* 0x0000001906077219 */ /* 0x002fe20000001207 */
[----:B------:R-:W-:Y:S01]  /*82e0*/  IMAD.MOV R20, RZ, RZ, -R20 ;  /* 0x000000ffff147224 */ /* 0x000fe200078e0a14 */
[----:B------:R-:W-:Y:S02]  /*82f0*/  LOP3.LUT R6, R15, R30, RZ, 0xc0, !PT ;  /* 0x0000001e0f067212 */ /* 0x000fe400078ec0ff */
[----:B------:R-:W-:Y:S01]  /*8300*/  LOP3.LUT R12, R12, R9, RZ, 0xc0, !PT ;  /* 0x000000090c0c7212 */ /* 0x000fe200078ec0ff */
[----:B------:R-:W-:Y:S02]  /*8310*/  IMAD.MOV R8, RZ, RZ, -R7 ;  /* 0x000000ffff087224 */ /* 0x000fe400078e0a07 */
[----:B------:R-:W-:Y:S02]  /*8320*/  IMAD R6, R24, R7, R6 ;  /* 0x0000000718067224 */ /* 0x000fe400078e0206 */
[----:B------:R-:W-:-:S02]  /*8330*/  IMAD.MOV.U32 R9, RZ, RZ, 0x1 ;  /* 0x00000001ff097424 */ /* 0x000fc400078e00ff */
[----:B------:R-:W-:Y:S02]  /*8340*/  @P0 IMAD R23, R22, R20, R3 ;  /* 0x0000001416170224 */ /* 0x000fe400078e0203 */
[----:B0-----:R-:W-:Y:S02]  /*8350*/  IMAD R3, R8, R28, R19 ;  /* 0x0000001c08037224 */ /* 0x001fe400078e0213 */
[----:B------:R-:W-:Y:S02]  /*8360*/  IMAD R13, R6, R29, R23 ;  /* 0x0000001d060d7224 */ /* 0x000fe400078e0217 */
[----:B------:R-:W-:Y:S02]  /*8370*/  IMAD R6, R3, R21, R12 ;  /* 0x0000001503067224 */ /* 0x000fe400078e020c */
[----:B------:R-:W-:-:S03]  /*8380*/  IMAD.MOV.U32 R8, RZ, RZ, R14 ;  /* 0x000000ffff087224 */ /* 0x000fc600078e000e */
[----:B------:R-:W-:Y:S02]  /*8390*/  SEL R20, R6, R13, !P0 ;  /* 0x0000000d06147207 */ /* 0x000fe40004000000 */
[----:B------:R-:W-:-:S07]  /*83a0*/  SEL R13, R13, R6, !P0 ;  /* 0x000000060d0d7207 */ /* 0x000fce0004000000 */
.L_x_170:
[----:B------:R-:W-:-:S08]  /*83b0*/  NOP ;  /* 0x0000000000007918 */ /* 0x000fd00000000000 */
[----:B------:R-:W0:-:S00]  /*83c0*/  USETMAXREG.DEALLOC.CTAPOOL 0x28 ;  /* 0x00000028000079c8 */ /* 0x000e0000080e0500 */
[----:B0-----:R-:W-:-:S13]  /*83d0*/  ISETP.NE.AND P0, PT, R0, RZ, PT ;  /* 0x000000ff0000720c */ /* 0x001fda0003f05270 */
[----:B------:R-:W-:Y:S05]  /*83e0*/  @P0 EXIT ;  /* 0x000000000000094d */ /* 0x000fea0003800000 */
[----:B------:R-:W-:Y:S01]  /*83f0*/  LOP3.LUT P0, RZ, R9, 0xff, RZ, 0xc0, !PT ;  /* 0x000000ff09ff7812 */ /* 0x000fe2000780c0ff */
[----:B------:R-:W-:Y:S02]  /*8400*/  IMAD.MOV.U32 R0, RZ, RZ, 0x1 ;  /* 0x00000001ff007424 */ /* 0x000fe400078e00ff */
[----:B------:R-:W-:-:S10]  /*8410*/  IMAD.MOV.U32 R3, RZ, RZ, RZ ;  /* 0x000000ffff037224 */ /* 0x000fd400078e00ff */
[----:B------:R-:W-:Y:S05]  /*8420*/  @!P0 BRA `(.L_x_173) ;  /* 0x0000000c001c8947 */ /* 0x000fea0003800000 */
[----:B------:R-:W0:Y:S01]  /*8430*/  LDC R0, c[0x0][0x28c] ;  /* 0x0000a300ff007b82 */ /* 0x000e220000000800 */
[----:B------:R-:W-:Y:S01]  /*8440*/  LOP3.LUT P0, RZ, R4, 0x1f, RZ, 0xc0, !PT ;  /* 0x0000001f04ff7812 */ /* 0x000fe2000780c0ff */
[----:B------:R-:W-:Y:S01]  /*8450*/  ULDC UR5, c[0x0][0x658] ;  /* 0x0001960000057ab9 */ /* 0x000fe20000000800 */
[----:B------:R-:W-:Y:S01]  /*8460*/  UMOV UR6, 0xffffffff ;  /* 0xffffffff00067882 */ /* 0x000fe20000000000 */
[----:B------:R-:W-:Y:S01]  /*8470*/  BSSY B0, `(.L_x_173) ;  /* 0x00000c2000007945 */ /* 0x000fe20003800000 */
[----:B------:R-:W-:Y:S01]  /*8480*/  USHF.L.U32 UR6, UR6, UR5, URZ ;  /* 0x0000000506067299 */ /* 0x000fe2000800063f */
[C---:B------:R-:W-:Y:S01]  /*8490*/  ISETP.NE.AND P2, PT, R5.reuse, RZ, PT ;  /* 0x000000ff0500720c */ /* 0x040fe20003f45270 */
[----:B------:R-:W-:Y:S01]  /*84a0*/  IMAD.MOV.U32 R11, RZ, RZ, 0x1 ;  /* 0x00000001ff0b7424 */ /* 0x000fe200078e00ff */
[----:B------:R-:W-:Y:S01]  /*84b0*/  ISETP.NE.OR P0, PT, R5, RZ, !P0 ;  /* 0x000000ff0500720c */ /* 0x000fe20004705670 */
[----:B------:R-:W-:Y:S01]  /*84c0*/  ULDC UR4, c[0x0][0x600] ;  /* 0x0001800000047ab9 */ /* 0x000fe20000000800 */
[----:B------:R-:W-:Y:S01]  /*84d0*/  LOP3.LUT R19, R18, 0x2, RZ, 0xfc, !PT ;  /* 0x0000000212137812 */ /* 0x000fe200078efcff */
[----:B------:R-:W-:Y:S01]  /*84e0*/  UMOV UR7, 0x1 ;  /* 0x0000000100077882 */ /* 0x000fe20000000000 */
[----:B------:R-:W-:-:S02]  /*84f0*/  UIADD3 UR15, UR4, -0x1, URZ ;  /* 0xffffffff040f7890 */ /* 0x000fc4000fffe03f */
[----:B------:R-:W-:Y:S02]  /*8500*/  USHF.L.U32 UR17, UR7, UR5, URZ ;  /* 0x0000000507117299 */ /* 0x000fe4000800063f */
[----:B------:R-:W-:Y:S01]  /*8510*/  ULOP3.LUT UR16, URZ, UR6, URZ, 0x33, !UPT ;  /* 0x000000063f107292 */ /* 0x000fe2000f8e333f */
[----:B------:R-:W-:Y:S01]  /*8520*/  ULDC.64 UR20, c[0x0][0x198] ;  /* 0x0000660000147ab9 */ /* 0x000fe20000000a00 */
[----:B0-----:R-:W-:-:S05]  /*8530*/  VIADD R0, R0, 0x1f ;  /* 0x0000001f00007836 */ /* 0x001fca0000000000 */
[----:B------:R-:W-:-:S04]  /*8540*/  SHF.R.S32.HI R3, RZ, 0x1f, R0 ;  /* 0x0000001fff037819 */ /* 0x000fc80000011400 */
[----:B------:R-:W-:Y:S01]  /*8550*/  LEA.HI R3, R3, R0, RZ, 0x5 ;  /* 0x0000000003037211 */ /* 0x000fe200078f28ff */
[----:B------:R-:W-:-:S03]  /*8560*/  IMAD.MOV.U32 R0, RZ, RZ, 0x1 ;  /* 0x00000001ff007424 */ /* 0x000fc600078e00ff */
[----:B------:R-:W-:Y:S01]  /*8570*/  SHF.R.S32.HI R12, RZ, 0x5, R3 ;  /* 0x00000005ff0c7819 */ /* 0x000fe20000011403 */
[----:B------:R-:W-:-:S04]  /*8580*/  IMAD.MOV.U32 R3, RZ, RZ, RZ ;  /* 0x000000ffff037224 */ /* 0x000fc800078e00ff */
[----:B------:R-:W-:-:S07]  /*8590*/  VIADD R10, R12, 0x1 ;  /* 0x000000010c0a7836 */ /* 0x000fce0000000000 */
.L_x_185:
[----:B------:R-:W-:-:S03]  /*85a0*/  UMOV UR4, 0xffffffff ;  /* 0xffffffff00047882 */ /* 0x000fc60000000000 */
[----:B------:R-:W-:Y:S05]  /*85b0*/  BRA.DIV UR4, `(.L_x_174) ;  /* 0x0000001204347947 */ /* 0x000fea000b800000 */
[----:B------:R-:W-:-:S13]  /*85c0*/  ELECT P6, URZ, PT ;  /* 0x00000000003f782f */ /* 0x000fda00038c0000 */
.L_x_200:
[----:B------:R-:W0:Y:S01]  /*85d0*/  LDC R4, c[0x0][0x28c] ;  /* 0x0000a300ff047b82 */ /* 0x000e220000000800 */
[----:B------:R-:W-:Y:S01]  /*85e0*/  BSSY B1, `(.L_x_175) ;  /* 0x0000037000017945 */ /* 0x000fe20003800000 */
[----:B0-----:R-:W-:-:S13]  /*85f0*/  ISETP.LT.OR P6, PT, R4, 0x1, !P6 ;  /* 0x000000010400780c */ /* 0x001fda00077c1670 */
[----:B------:R-:W-:Y:S05]  /*8600*/  @P6 BRA `(.L_x_176) ;  /* 0x0000000000d06947 */ /* 0x000fea0003800000 */
[----:B------:R-:W-:Y:S02]  /*8610*/  IMAD R20, R20, 0x30, RZ ;  /* 0x0000003014147824 */ /* 0x000fe400078e02ff */
[----:B------:R-:W-:Y:S02]  /*8620*/  IMAD R13, R13, 0x180, RZ ;  /* 0x000001800d0d7824 */ /* 0x000fe400078e02ff */
[----:B------:R-:W-:Y:S02]  /*8630*/  IMAD.MOV.U32 R21, RZ, RZ, RZ ;  /* 0x000000ffff157224 */ /* 0x000fe400078e00ff */
[----:B------:R-:W-:Y:S02]  /*8640*/  IMAD.MOV.U32 R4, RZ, RZ, R10 ;  /* 0x000000ffff047224 */ /* 0x000fe400078e000a */
[----:B------:R-:W-:Y:S02]  /*8650*/  IMAD.MOV.U32 R5, RZ, RZ, R0 ;  /* 0x000000ffff057224 */ /* 0x000fe400078e0000 */
[----:B------:R-:W-:-:S07]  /*8660*/  IMAD.MOV.U32 R6, RZ, RZ, R3 ;  /* 0x000000ffff067224 */ /* 0x000fce00078e0003 */
.L_x_180:
[----:B------:R-:W0:Y:S01]  /*8670*/  S2R R14, SR_CgaCtaId ;  /* 0x00000000000e7919 */ /* 0x000e220000008800 */
[----:B------:R-:W-:Y:S01]  /*8680*/  MOV R7, 0x400 ;  /* 0x0000040000077802 */ /* 0x000fe20000000f00 */
[----:B------:R-:W1:Y:S03]  /*8690*/  @!P2 LDC R9, c[0x0][0x500] ;  /* 0x00014000ff09ab82 */ /* 0x000e660000000800 */
[----:B0-----:R-:W-:Y:S02]  /*86a0*/  LEA R15, R14, R7, 0x18 ;  /* 0x000000070e0f7211 */ /* 0x001fe400078ec0ff */
[----:B------:R-:W-:-:S03]  /*86b0*/  SHF.L.U32 R7, R5, 0x1f, RZ ;  /* 0x0000001f05077819 */ /* 0x000fc600000006ff */
[----:B------:R-:W-:-:S04]  /*86c0*/  IMAD R14, R6, 0x8, R15 ;  /* 0x00000008060e7824 */ /* 0x000fc800078e020f */
[----:B------:R-:W0:Y:S02]  /*86d0*/  SYNCS.PHASECHK.TRANS64.TRYWAIT P1, [R14+URZ+0x40], R7 ;  /* 0x000040070e0075a7 */ /* 0x000e24000802017f */
[----:B01----:R-:W-:Y:S05]  /*86e0*/  @!P1 BRA `(.L_x_177) ;  /* 0x0000001000089947 */ /* 0x003fea0003800000 */
.L_x_201:
[----:B0-----:R-:W-:Y:S01]  /*86f0*/  PRMT R7, R19, 0x9910, RZ ;  /* 0x0000991013077816 */ /* 0x001fe200000000ff */
[----:B------:R0:W-:Y:S03]  /*8700*/  @!P2 SYNCS.ARRIVE.TRANS64 RZ, [R14+URZ], R9 ;  /* 0x000000090effa9a7 */ /* 0x0001e6000800003f */
[----:B------:R-:W-:-:S13]  /*8710*/  ISETP.NE.AND P1, PT, R7, 0x2, PT ;  /* 0x000000020700780c */ /* 0x000fda0003f25270 */
[----:B0-----:R-:W-:Y:S05]  /*8720*/  @P1 BRA `(.L_x_178) ;  /* 0x0000000000041947 */ /* 0x001fea0003800000 */
[----:B------:R-:W-:Y:S01]  /*8730*/  BPT.TRAP 0x1 ;  /* 0x000000040000795c */ /* 0x000fe20000300000 */
.L_x_178:
[----:B------:R-:W-:Y:S05]  /*8740*/  @P0 BRA `(.L_x_179) ;  /* 0x0000000000040947 */ /* 0x000fea0003800000 */
[----:B------:R-:W-:Y:S01]  /*8750*/  BPT.TRAP 0x1 ;  /* 0x000000040000795c */ /* 0x000fe20000300000 */
.L_x_179:
[--C-:B------:R-:W-:Y:S01]  /*8760*/  IMAD R7, R6, 0x6000, R15.reuse ;  /* 0x0000600006077824 */ /* 0x100fe200078e020f */
[----:B------:R-:W-:Y:S01]  /*8770*/  R2UR UR9, R14 ;  /* 0x000000000e0972ca */ /* 0x000fe200000e0000 */
[----:B------:R-:W-:Y:S01]  /*8780*/  IMAD R15, R6, 0xc00, R15 ;  /* 0x00000c00060f7824 */ /* 0x000fe200078e020f */
[----:B------:R-:W-:Y:S01]  /*8790*/  UIADD3 UR4, UP0, UR20, 0xf0, URZ ;  /* 0x000000f014047890 */ /* 0x000fe2000ff1e03f */
[----:B------:R-:W-:Y:S01]  /*87a0*/  VIADD R4, R4, 0xffffffff ;  /* 0xffffffff04047836 */ /* 0x000fe20000000000 */
[----:B------:R-:W-:Y:S01]  /*87b0*/  R2UR UR5, R7 ;  /* 0x00000000070572ca */ /* 0x000fe200000e0000 */
[----:B------:R-:W-:Y:S01]  /*87c0*/  UIADD3 UR22, UP1, UR20, 0x1f0, URZ ;  /* 0x000001f014167890 */ /* 0x000fe2000ff3e03f */
[----:B------:R-:W-:Y:S01]  /*87d0*/  R2UR UR8, R15 ;  /* 0x000000000f0872ca */ /* 0x000fe200000e0000 */
[----:B------:R-:W-:Y:S01]  /*87e0*/  VIADD R6, R6, 0x1 ;  /* 0x0000000106067836 */ /* 0x000fe20000000000 */
[----:B------:R-:W-:Y:S01]  /*87f0*/  R2UR UR11, R13 ;  /* 0x000000000d0b72ca */ /* 0x000fe200000e0000 */
[----:B------:R-:W-:Y:S01]  /*8800*/  UIADD3.X UR23, URZ, UR21, URZ, UP1, !UPT ;  /* 0x000000153f177290 */ /* 0x000fe20008ffe43f */
[C---:B------:R-:W-:Y:S01]  /*8810*/  R2UR UR10, R21.reuse ;  /* 0x00000000150a72ca */ /* 0x040fe200000e0000 */
[----:B------:R-:W-:Y:S01]  /*8820*/  UMOV UR6, 0x0 ;  /* 0x0000000000067882 */ /* 0x000fe20000000000 */
[----:B------:R-:W-:Y:S01]  /*8830*/  R2UR UR12, R8 ;  /* 0x00000000080c72ca */ /* 0x000fe200000e0000 */
[----:B------:R-:W-:Y:S01]  /*8840*/  UMOV UR7, 0x10000000 ;  /* 0x1000000000077882 */ /* 0x000fe20000000000 */
[----:B------:R-:W-:Y:S01]  /*8850*/  R2UR UR18, R20 ;  /* 0x00000000141272ca */ /* 0x000fe200000e0000 */
[----:B------:R-:W-:Y:S01]  /*8860*/  VIADD R21, R21, 0x20 ;  /* 0x0000002015157836 */ /* 0x000fe20000000000 */
[----:B------:R-:W-:Y:S01]  /*8870*/  ISETP.GT.AND P3, PT, R4, 0x1, PT ;  /* 0x000000010400780c */ /* 0x000fe20003f64270 */
[----:B------:R-:W-:Y:S01]  /*8880*/  UIADD3 UR13, UR5, 0x180, URZ ;  /* 0x00000180050d7890 */ /* 0x000fe2000fffe03f */
[----:B------:R-:W-:Y:S01]  /*8890*/  ISETP.NE.AND P1, PT, R6, 0x8, PT ;  /* 0x000000080600780c */ /* 0x000fe20003f25270 */
[----:B------:R-:W-:-:S02]  /*88a0*/  UIADD3.X UR5, URZ, UR21, URZ, UP0, !UPT ;  /* 0x000000153f057290 */ /* 0x000fc400087fe43f */
[----:B------:R-:W-:Y:S01]  /*88b0*/  UIADD3 UR14, UR8, 0x30180, URZ ;  /* 0x00030180080e7890 */ /* 0x000fe2000fffe03f */
[----:B------:R-:W-:Y:S02]  /*88c0*/  SEL R14, RZ, 0x1, P1 ;  /* 0x00000001ff0e7807 */ /* 0x000fe40000800000 */
[----:B------:R-:W-:Y:S01]  /*88d0*/  UMOV UR8, UR13 ;  /* 0x0000000d00087c82 */ /* 0x000fe20008000000 */
[----:B------:R-:W-:Y:S02]  /*88e0*/  SEL R6, R6, RZ, P1 ;  /* 0x000000ff06067207 */ /* 0x000fe40000800000 */
[----:B------:R-:W-:Y:S01]  /*88f0*/  LOP3.LUT R5, R5, R14, RZ, 0x3c, !PT ;  /* 0x0000000e05057212 */ /* 0x000fe200078e3cff */
[----:B------:R0:W-:Y:S02]  /*8900*/  UTMALDG.3D [UR8], [UR4], desc[UR6] ;  /* 0x00000608040075b4 */ /* 0x0001e40008011000 */
[----:B0-----:R-:W-:Y:S01]  /*8910*/  UMOV UR8, UR14 ;  /* 0x0000000e00087c82 */ /* 0x001fe20008000000 */
[----:B------:R-:W-:-:S02]  /*8920*/  UMOV UR11, UR18 ;  /* 0x00000012000b7c82 */ /* 0x000fc40008000000 */
[----:B------:R0:W-:Y:S02]  /*8930*/  UTMALDG.3D [UR8], [UR22], desc[UR6] ;  /* 0x00000608160075b4 */ /* 0x0001e40008011000 */
[----:B0-----:R-:W-:Y:S05]  /*8940*/  @P3 BRA `(.L_x_180) ;  /* 0xfffffffc00483947 */ /* 0x001fea000383ffff */
.L_x_176:
[----:B------:R-:W-:Y:S05]  /*8950*/  BSYNC B1 ;  /* 0x0000000000017941 */ /* 0x000fea0003800000 */
.L_x_175:
[----:B------:R-:W-:Y:S01]  /*8960*/  LOP3.LUT P3, RZ, R11, 0xff, RZ, 0xc0, !PT ;  /* 0x000000ff0bff7812 */ /* 0x000fe2000786c0ff */
[----:B------:R-:W-:Y:S01]  /*8970*/  IMAD.IADD R3, R12, 0x1, R3 ;  /* 0x000000010c037824 */ /* 0x000fe200078e0203 */
[----:B------:R-:W-:Y:S01]  /*8980*/  IADD3 R16, P4, R16, UR36, RZ ;  /* 0x0000002410107c10 */ /* 0x000fe2000ff9e0ff */
[----:B------:R-:W-:Y:S01]  /*8990*/  ULDC.64 UR4, c[0x0][0x650] ;  /* 0x0001940000047ab9 */ /* 0x000fe20000000a00 */
[----:B------:R-:W-:Y:S01]  /*89a0*/  BSSY B1, `(.L_x_181) ;  /* 0x000006c000017945 */ /* 0x000fe20003800000 */
[----:B------:R-:W-:Y:S01]  /*89b0*/  IMAD.MOV.U32 R13, RZ, RZ, -0x1 ;  /* 0xffffffffff0d7424 */ /* 0x000fe200078e00ff */
[----:B------:R-:W-:Y:S01]  /*89c0*/  ISETP.GT.U32.AND P1, PT, R3, 0x7, PT ;  /* 0x000000070300780c */ /* 0x000fe20003f24070 */
[----:B------:R-:W-:Y:S01]  /*89d0*/  IMAD.MOV.U32 R20, RZ, RZ, -0x1 ;  /* 0xffffffffff147424 */ /* 0x000fe200078e00ff */
[----:B------:R-:W-:Y:S01]  /*89e0*/  SHF.R.U32.HI R4, RZ, 0x3, R3 ;  /* 0x00000003ff047819 */ /* 0x000fe20000011603 */
[----:B------:R-:W-:Y:S01]  /*89f0*/  IMAD.MOV.U32 R8, RZ, RZ, -0x1 ;  /* 0xffffffffff087424 */ /* 0x000fe200078e00ff */
[----:B------:R-:W-:-:S02]  /*8a00*/  ISETP.LT.U32.AND P1, PT, R12, 0x8, P1 ;  /* 0x000000080c00780c */ /* 0x000fc40000f21070 */
[----:B------:R-:W-:Y:S01]  /*8a10*/  IADD3.X R17, R17, UR42, RZ, P4, !PT ;  /* 0x0000002a11117c10 */ /* 0x000fe2000a7fe4ff */
[----:B------:R-:W0:Y:S01]  /*8a20*/  @P3 S2R R6, SR_CgaCtaId ;  /* 0x0000000000063919 */ /* 0x000e220000008800 */
[----:B------:R-:W-:Y:S02]  /*8a30*/  @P3 MOV R5, 0x400 ;  /* 0x0000040000053802 */ /* 0x000fe40000000f00 */
[----:B------:R-:W-:Y:S02]  /*8a40*/  ISETP.GE.U32.AND P4, PT, R16, UR4, PT ;  /* 0x0000000410007c0c */ /* 0x000fe4000bf86070 */
[----:B------:R-:W-:Y:S02]  /*8a50*/  LOP3.LUT R4, R4, 0x1, RZ, 0xc0, !PT ;  /* 0x0000000104047812 */ /* 0x000fe400078ec0ff */
[----:B------:R-:W-:Y:S02]  /*8a60*/  LOP3.LUT R3, R3, 0x7, RZ, 0xc0, !PT ;  /* 0x0000000703037812 */ /* 0x000fe400078ec0ff */
[----:B------:R-:W-:-:S02]  /*8a70*/  PRMT R11, RZ, 0x7610, R11 ;  /* 0x00007610ff0b7816 */ /* 0x000fc4000000000b */
[----:B0-----:R-:W-:-:S04]  /*8a80*/  @P3 LEA R5, R6, R5, 0x18 ;  /* 0x0000000506053211 */ /* 0x001fc800078ec0ff */
[----:B------:R0:W-:Y:S01]  /*8a90*/  @P3 SYNCS.ARRIVE.TRANS64.A1T0 RZ, [R5+URZ+0x98], RZ ;  /* 0x000098ff05ff39a7 */ /* 0x0001e2000810003f */
[----:B------:R-:W-:-:S04]  /*8aa0*/  ISETP.NE.U32.AND P3, PT, R4, 0x1, PT ;  /* 0x000000010400780c */ /* 0x000fc80003f65070 */
[----:B------:R-:W-:Y:S02]  /*8ab0*/  ISETP.GT.U32.AND P3, PT, R12, 0x7, !P3 ;  /* 0x000000070c00780c */ /* 0x000fe40005f64070 */
[----:B0-----:R-:W-:Y:S02]  /*8ac0*/  SEL R5, RZ, 0x1, !P1 ;  /* 0x00000001ff057807 */ /* 0x001fe40004800000 */
[----:B------:R-:W-:Y:S02]  /*8ad0*/  ISETP.GE.U32.AND.EX P1, PT, R17, UR5, PT, P4 ;  /* 0x0000000511007c0c */ /* 0x000fe4000bf26140 */
[----:B------:R-:W-:-:S04]  /*8ae0*/  SEL R4, RZ, 0x1, !P3 ;  /* 0x00000001ff047807 */ /* 0x000fc80005800000 */
[----:B------:R-:W-:Y:S02]  /*8af0*/  LOP3.LUT R0, R4, R0, R5, 0x96, !PT ;  /* 0x0000000004007212 */ /* 0x000fe400078e9605 */
[----:B------:R-:W-:-:S05]  /*8b00*/  PRMT R4, RZ, 0x7610, R4 ;  /* 0x00007610ff047816 */ /* 0x000fca0000000004 */
[----:B------:R-:W-:Y:S05]  /*8b10*/  @P1 BRA `(.L_x_182) ;  /* 0x0000000400501947 */ /* 0x000fea0003800000 */
[----:B------:R-:W-:Y:S01]  /*8b20*/  ULDC.64 UR4, c[0x0][0x628] ;  /* 0x00018a0000047ab9 */ /* 0x000fe20000000a00 */
[----:B------:R-:W0:Y:S01]  /*8b30*/  S2R R14, SR_CTAID.X ;  /* 0x00000000000e7919 */ /* 0x000e220000002500 */
[----:B------:R-:W-:Y:S01]  /*8b40*/  ISETP.NE.U32.AND P1, PT, RZ, UR4, PT ;  /* 0x00000004ff007c0c */ /* 0x000fe2000bf25070 */
[----:B------:R-:W-:Y:S01]  /*8b50*/  ULDC UR7, c[0x0][0x630] ;  /* 0x00018c0000077ab9 */ /* 0x000fe20000000800 */
[----:B------:R-:W-:Y:S01]  /*8b60*/  IMAD.MOV.U32 R4, RZ, RZ, R16 ;  /* 0x000000ffff047224 */ /* 0x000fe200078e0010 */
[----:B------:R-:W1:Y:S01]  /*8b70*/  S2R R13, SR_CTAID.Y ;  /* 0x00000000000d7919 */ /* 0x000e620000002600 */
[----:B------:R-:W-:Y:S01]  /*8b80*/  ISETP.NE.AND.EX P1, PT, RZ, UR5, PT, P1 ;  /* 0x00000005ff007c0c */ /* 0x000fe2000bf25310 */
[----:B------:R-:W-:-:S12]  /*8b90*/  IMAD.MOV.U32 R5, RZ, RZ, R17 ;  /* 0x000000ffff057224 */ /* 0x000fd800078e0011 */
[----:B------:R-:W-:Y:S05]  /*8ba0*/  @!P1 BRA `(.L_x_183) ;  /* 0x0000000000289947 */ /* 0x000fea0003800000 */
[----:B------:R-:W-:Y:S02]  /*8bb0*/  ULDC UR6, c[0x0][0x634] ;  /* 0x00018d0000067ab9 */ /* 0x000fe40000000800 */
[----:B------:R-:W-:-:S05]  /*8bc0*/  IADD3 R9, P1, R16, UR6, RZ ;  /* 0x0000000610097c10 */ /* 0x000fca000ff3e0ff */
[----:B------:R-:W-:-:S04]  /*8bd0*/  IMAD.X R15, RZ, RZ, R17, P1 ;  /* 0x000000ffff0f7224 */ /* 0x000fc800008e0611 */
[----:B------:R-:W-:-:S04]  /*8be0*/  IMAD.WIDE.U32 R6, R15, UR4, RZ ;  /* 0x000000040f067c25 */ /* 0x000fc8000f8e00ff */
[----:B------:R-:W-:-:S04]  /*8bf0*/  IMAD.WIDE.U32 R6, P1, R9, UR5, R6 ;  /* 0x0000000509067c25 */ /* 0x000fc8000f820006 */
[----:B------:R-:W-:-:S04]  /*8c00*/  IMAD.WIDE.U32 R8, R9, UR4, RZ ;  /* 0x0000000409087c25 */ /* 0x000fc8000f8e00ff */
[----:B------:R-:W-:Y:S01]  /*8c10*/  IMAD.X R5, RZ, RZ, RZ, P1 ;  /* 0x000000ffff057224 */ /* 0x000fe200008e06ff */
[----:B------:R-:W-:Y:S01]  /*8c20*/  IADD3 RZ, P1, R9, R6, RZ ;  /* 0x0000000609ff7210 */ /* 0x000fe20007f3e0ff */
[----:B------:R-:W-:-:S04]  /*8c30*/  IMAD.MOV.U32 R4, RZ, RZ, R7 ;  /* 0x000000ffff047224 */ /* 0x000fc800078e0007 */
[----:B------:R-:W-:-:S08]  /*8c40*/  IMAD.WIDE.U32.X R4, R15, UR5, R4, P1 ;  /* 0x000000050f047c25 */ /* 0x000fd000088e0404 */
.L_x_183:
[--C-:B------:R-:W-:Y:S01]  /*8c50*/  SHF.R.U64 R8, R4, UR7, R5.reuse ;  /* 0x0000000704087c19 */ /* 0x100fe20008001205 */
[----:B------:R-:W-:Y:S01]  /*8c60*/  ULDC.64 UR4, c[0x0][0x620] ;  /* 0x0001880000047ab9 */ /* 0x000fe20000000a00 */
[----:B------:R-:W-:Y:S01]  /*8c70*/  SHF.R.U32.HI R4, RZ, UR7, R5 ;  /* 0x00000007ff047c19 */ /* 0x000fe20008011605 */
[----:B------:R-:W2:Y:S01]  /*8c80*/  LDC R25, c[0x0][0x144] ;  /* 0x00005100ff197b82 */ /* 0x000ea20000000800 */
[----:B------:R-:W-:Y:S01]  /*8c90*/  IADD3 R7, P1, RZ, -R8, RZ ;  /* 0x80000008ff077210 */ /* 0x000fe20007f3e0ff */
[----:B------:R-:W-:Y:S01]  /*8ca0*/  ULDC.64 UR8, c[0x0][0x640] ;  /* 0x0001900000087ab9 */ /* 0x000fe20000000a00 */
[----:B0-----:R-:W-:Y:S01]  /*8cb0*/  I2FP.F32.U32 R9, R14 ;  /* 0x0000000e00097245 */ /* 0x001fe20000201000 */
[----:B------:R-:W-:Y:S02]  /*8cc0*/  ULDC UR6, c[0x0][0x608] ;  /* 0x0001820000067ab9 */ /* 0x000fe40000000800 */
[----:B------:R-:W-:Y:S01]  /*8cd0*/  IMAD.X R4, RZ, RZ, ~R4, P1 ;  /* 0x000000ffff047224 */ /* 0x000fe200008e0e04 */
[----:B------:R-:W-:Y:S01]  /*8ce0*/  ISETP.NE.U32.AND P1, PT, RZ, UR8, PT ;  /* 0x00000008ff007c0c */ /* 0x000fe2000bf25070 */
[----:B------:R-:W0:Y:S02]  /*8cf0*/  LDC R20, c[0x0][0x148] ;  /* 0x00005200ff147b82 */ /* 0x000e240000000800 */
[----:B------:R-:W-:Y:S01]  /*8d00*/  IMAD R6, R4, UR4, RZ ;  /* 0x0000000404067c24 */ /* 0x000fe2000f8e02ff */
[----:B------:R-:W-:Y:S01]  /*8d10*/  ISETP.NE.AND.EX P1, PT, RZ, UR9, PT, P1 ;  /* 0x00000009ff007c0c */ /* 0x000fe2000bf25310 */
[----:B------:R-:W-:Y:S01]  /*8d20*/  IMAD.WIDE.U32 R4, R7, UR4, R16 ;  /* 0x0000000407047c25 */ /* 0x000fe2000f8e0010 */
[----:B------:R-:W-:-:S03]  /*8d30*/  ULDC UR4, c[0x0][0x150] ;  /* 0x0000540000047ab9 */ /* 0x000fc60000000800 */
[----:B------:R-:W-:Y:S02]  /*8d40*/  IMAD R7, R7, UR5, R6 ;  /* 0x0000000507077c24 */ /* 0x000fe4000f8e0206 */
[----:B------:R-:W-:Y:S01]  /*8d50*/  FMUL R6, R9, UR4 ;  /* 0x0000000409067c20 */ /* 0x000fe20008400000 */
[----:B------:R-:W-:Y:S01]  /*8d60*/  ULDC UR4, c[0x0][0x618] ;  /* 0x0001860000047ab9 */ /* 0x000fe20000000800 */
[----:B------:R-:W-:Y:S01]  /*8d70*/  ULDC UR5, c[0x0][0x154] ;  /* 0x0000550000057ab9 */ /* 0x000fe20000000800 */
[----:B------:R-:W-:-:S03]  /*8d80*/  IMAD.IADD R5, R5, 0x1, R7 ;  /* 0x0000000105057824 */ /* 0x000fc600078e0207 */
[----:B------:R-:W3:Y:S02]  /*8d90*/  F2I.U32.TRUNC.NTZ R6, R6 ;  /* 0x0000000600067305 */ /* 0x000ee4000020f000 */
[----:B------:R-:W-:Y:S02]  /*8da0*/  SHF.R.U64 R9, R4, UR4, R5 ;  /* 0x0000000404097c19 */ /* 0x000fe40008001205 */
[----:B-1----:R-:W-:-:S05]  /*8db0*/  I2FP.F32.U32 R4, R13 ;  /* 0x0000000d00047245 */ /* 0x002fca0000201000 */
[----:B------:R-:W-:Y:S01]  /*8dc0*/  FMUL R22, R4, UR5 ;  /* 0x0000000504167c20 */ /* 0x000fe20008400000 */
[----:B------:R-:W-:Y:S01]  /*8dd0*/  SHF.R.U32.HI R4, RZ, UR4, R5 ;  /* 0x00000004ff047c19 */ /* 0x000fe20008011605 */
[----:B------:R-:W-:-:S03]  /*8de0*/  ULDC UR4, c[0x0][0x658] ;  /* 0x0001960000047ab9 */ /* 0x000fc60000000800 */
[--C-:B------:R-:W-:Y:S01]  /*8df0*/  SHF.R.U64 R21, R9, UR6, R4.reuse ;  /* 0x0000000609157c19 */ /* 0x100fe20008001204 */
[----:B------:R-:W1:Y:S01]  /*8e00*/  F2I.U32.TRUNC.NTZ R22, R22 ;  /* 0x0000001600167305 */ /* 0x000e62000020f000 */
[----:B------:R-:W-:Y:S01]  /*8e10*/  SHF.R.U32.HI R4, RZ, UR6, R4 ;  /* 0x00000006ff047c19 */ /* 0x000fe20008011604 */
[----:B---3--:R-:W-:-:S03]  /*8e20*/  IMAD.MOV R6, RZ, RZ, -R6 ;  /* 0x000000ffff067224 */ /* 0x008fc600078e0a06 */
[----:B------:R-:W-:Y:S01]  /*8e30*/  SHF.R.U64 R15, R21, UR4, R4 ;  /* 0x00000004150f7c19 */ /* 0x000fe20008001204 */
[----:B--2---:R-:W-:Y:S01]  /*8e40*/  IMAD R14, R25, R6, R14 ;  /* 0x00000006190e7224 */ /* 0x004fe200078e020e */
[----:B------:R-:W-:-:S03]  /*8e50*/  SHF.R.U32.HI R23, RZ, UR4, R4 ;  /* 0x00000004ff177c19 */ /* 0x000fc60008011604 */
[----:B------:R-:W-:Y:S02]  /*8e60*/  IMAD.MOV.U32 R4, RZ, RZ, R15 ;  /* 0x000000ffff047224 */ /* 0x000fe400078e000f */
[----:B------:R-:W-:Y:S01]  /*8e70*/  IMAD.MOV.U32 R5, RZ, RZ, R23 ;  /* 0x000000ffff057224 */ /* 0x000fe200078e0017 */
[----:B-1----:R-:W-:Y:S06]  /*8e80*/  @!P1 BRA `(.L_x_184) ;  /* 0x0000000000289947 */ /* 0x002fec0003800000 */
[----:B------:R-:W-:Y:S02]  /*8e90*/  ULDC UR4, c[0x0][0x64c] ;  /* 0x0001930000047ab9 */ /* 0x000fe40000000800 */
[----:B------:R-:W-:-:S05]  /*8ea0*/  IADD3 R5, P1, R15, UR4, RZ ;  /* 0x000000040f057c10 */ /* 0x000fca000ff3e0ff */
[----:B------:R-:W-:-:S04]  /*8eb0*/  IMAD.X R23, RZ, RZ, R23, P1 ;  /* 0x000000ffff177224 */ /* 0x000fc800008e0617 */
[----:B------:R-:W-:-:S04]  /*8ec0*/  IMAD.WIDE.U32 R6, R23, UR8, RZ ;  /* 0x0000000817067c25 */ /* 0x000fc8000f8e00ff */
[----:B------:R-:W-:-:S04]  /*8ed0*/  IMAD.WIDE.U32 R6, P1, R5, UR9, R6 ;  /* 0x0000000905067c25 */ /* 0x000fc8000f820006 */
[----:B------:R-:W-:-:S04]  /*8ee0*/  IMAD.WIDE.U32 R4, R5, UR8, RZ ;  /* 0x0000000805047c25 */ /* 0x000fc8000f8e00ff */
[----:B------:R-:W-:Y:S01]  /*8ef0*/  IMAD.MOV.U32 R4, RZ, RZ, R7 ;  /* 0x000000ffff047224 */ /* 0x000fe200078e0007 */
[----:B------:R-:W-:Y:S01]  /*8f00*/  IADD3 RZ, P3, R5, R6, RZ ;  /* 0x0000000605ff7210 */ /* 0x000fe20007f7e0ff */
[----:B------:R-:W-:-:S04]  /*8f10*/  IMAD.X R5, RZ, RZ, RZ, P1 ;  /* 0x000000ffff057224 */ /* 0x000fc800008e06ff */
[----:B------:R-:W-:-:S08]  /*8f20*/  IMAD.WIDE.U32.X R4, R23, UR9, R4, P3 ;  /* 0x0000000917047c25 */ /* 0x000fd000098e0404 */
.L_x_184:
[----:B------:R-:W-:Y:S01]  /*8f30*/  ISETP.NE.AND P1, PT, R2, 0x1, PT ;  /* 0x000000010200780c */ /* 0x000fe20003f25270 */
[----:B------:R-:W-:Y:S01]  /*8f40*/  ULDC UR4, c[0x0][0x648] ;  /* 0x0001920000047ab9 */ /* 0x000fe20000000800 */
[----:B------:R-:W-:Y:S01]  /*8f50*/  LOP3.LUT R21, R21, UR16, RZ, 0xc0, !PT ;  /* 0x0000001015157c12 */ /* 0x000fe2000f8ec0ff */
[----:B------:R-:W-:Y:S01]  /*8f60*/  IMAD.MOV R22, RZ, RZ, -R22 ;  /* 0x000000ffff167224 */ /* 0x000fe200078e0a16 */
[----:B------:R-:W-:Y:S01]  /*8f70*/  SHF.R.U64 R4, R4, UR4, R5 ;  /* 0x0000000404047c19 */ /* 0x000fe20008001205 */
[----:B------:R-:W-:Y:S01]  /*8f80*/  ULDC UR4, c[0x0][0x638] ;  /* 0x00018e0000047ab9 */ /* 0x000fe20000000800 */
[----:B------:R-:W-:Y:S01]  /*8f90*/  ULDC UR5, c[0x0][0x610] ;  /* 0x0001840000057ab9 */ /* 0x000fe20000000800 */
[----:B------:R-:W-:Y:S02]  /*8fa0*/  IMAD.MOV.U32 R5, RZ, RZ, 0x1 ;  /* 0x00000001ff057424 */ /* 0x000fe400078e00ff */
[----:B------:R-:W-:Y:S02]  /*8fb0*/  IMAD.MOV R6, RZ, RZ, -R4 ;  /* 0x000000ffff067224 */ /* 0x000fe400078e0a04 */
[----:B------:R-:W-:Y:S01]  /*8fc0*/  IMAD R21, R4, UR17, R21 ;  /* 0x0000001104157c24 */ /* 0x000fe2000f8e0215 */
[----:B------:R-:W-:Y:S01]  /*8fd0*/  LOP3.LUT R4, R9, UR15, RZ, 0xc0, !PT ;  /* 0x0000000f09047c12 */ /* 0x000fe2000f8ec0ff */
[----:B0-----:R-:W-:-:S02]  /*8fe0*/  @P1 IMAD R14, R20, R22, R13 ;  /* 0x00000016140e1224 */ /* 0x001fc400078e020d */
[----:B------:R-:W-:Y:S01]  /*8ff0*/  IMAD R15, R6, UR4, R15 ;  /* 0x00000004060f7c24 */ /* 0x000fe2000f8e020f */
[----:B------:R-:W-:Y:S01]  /*9000*/  ULDC UR4, c[0x0][0x600] ;  /* 0x0001800000047ab9 */ /* 0x000fe20000000800 */
[----:B------:R-:W-:Y:S02]  /*9010*/  IMAD R14, R21, UR5, R14 ;  /* 0x00000005150e7c24 */ /* 0x000fe4000f8e020e */
[--C-:B------:R-:W-:Y:S01]  /*9020*/  IMAD R15, R15, UR4, R4.reuse ;  /* 0x000000040f0f7c24 */ /* 0x100fe2000f8e0204 */
[----:B------:R-:W-:-:S04]  /*9030*/  PRMT R4, R5, 0x7610, R4 ;  /* 0x0000761005047816 */ /* 0x000fc80000000004 */
[----:B------:R-:W-:Y:S02]  /*9040*/  SEL R20, R15, R14, !P1 ;  /* 0x0000000e0f147207 */ /* 0x000fe40004800000 */
[----:B------:R-:W-:-:S07]  /*9050*/  SEL R13, R14, R15, !P1 ;  /* 0x0000000f0e0d7207 */ /* 0x000fce0004800000 */
.L_x_182:
[----:B------:R-:W-:Y:S05]  /*9060*/  BSYNC B1 ;  /* 0x0000000000017941 */ /* 0x000fea0003800000 */
.L_x_181:
[----:B------:R-:W-:-:S13]  /*9070*/  LOP3.LUT P1, RZ, R4, 0xff, RZ, 0xc0, !PT ;  /* 0x000000ff04ff7812 */ /* 0x000fda000782c0ff */
[----:B------:R-:W-:Y:S05]  /*9080*/  @P1 BRA `(.L_x_185) ;  /* 0xfffffff400441947 */ /* 0x000fea000383ffff */
[----:B------:R-:W-:Y:S05]  /*9090*/  BSYNC B0 ;  /* 0x0000000000007941 */ /* 0x000fea0003800000 */
.L_x_173:
[----:B------:R-:W-:-:S03]  /*90a0*/  UMOV UR4, 0xffffffff ;  /* 0xffffffff00047882 */ /* 0x000fc60000000000 */
[----:B------:R-:W-:Y:S05]  /*90b0*/  BRA.DIV UR4, `(.L_x_186) ;  /* 0x0000000604a87947 */ /* 0x000fea000b800000 */
[----:B------:R-:W-:-:S13]  /*90c0*/  ELECT P6, URZ, PT ;  /* 0x00000000003f782f */ /* 0x000fda00038c0000 */
.L_x_204:
[----:B------:R-:W-:Y:S04]  /*90d0*/  BSSY B0, `(.L_x_187) ;  /* 0x000004f000007945 */ /* 0x000fe80003800000 */
[----:B------:R-:W-:Y:S05]  /*90e0*/  @!P6 BRA `(.L_x_188) ;  /* 0x000000040034e947 */ /* 0x000fea0003800000 */
[----:B------:R-:W-:-:S04]  /*90f0*/  LOP3.LUT R18, R18, 0x2, RZ, 0xfc, !PT ;  /* 0x0000000212127812 */ /* 0x000fc800078efcff */
[----:B------:R-:W-:-:S13]  /*9100*/  ISETP.NE.AND P0, PT, R18, 0x3, PT ;  /* 0x000000031200780c */ /* 0x000fda0003f05270 */
[----:B------:R-:W-:Y:S05]  /*9110*/  @!P0 BRA `(.L_x_189) ;  /* 0x0000000000048947 */ /* 0x000fea0003800000 */
[----:B------:R-:W-:Y:S01]  /*9120*/  BPT.TRAP 0x1 ;  /* 0x000000040000795c */ /* 0x000fe20000300000 */
.L_x_189:
[----:B------:R-:W0:Y:S01]  /*9130*/  S2R R5, SR_CgaCtaId ;  /* 0x0000000000057919 */ /* 0x000e220000008800 */
[----:B------:R-:W-:Y:S02]  /*9140*/  MOV R2, 0x400 ;  /* 0x0000040000027802 */ /* 0x000fe40000000f00 */
[----:B------:R-:W-:Y:S02]  /*9150*/  SHF.L.U32 R4, R0, 0x1f, RZ ;  /* 0x0000001f00047819 */ /* 0x000fe400000006ff */
[----:B0-----:R-:W-:-:S05]  /*9160*/  LEA R2, R5, R2, 0x18 ;  /* 0x0000000205027211 */ /* 0x001fca00078ec0ff */
[----:B------:R-:W-:-:S04]  /*9170*/  VIADD R2, R2, 0x40 ;  /* 0x0000004002027836 */ /* 0x000fc80000000000 */
[C---:B------:R-:W-:Y:S02]  /*9180*/  IMAD R7, R3.reuse, 0x8, R2 ;  /* 0x0000000803077824 */ /* 0x040fe400078e0202 */
[----:B------:R-:W-:Y:S02]  /*9190*/  VIADD R3, R3, 0x1 ;  /* 0x0000000103037836 */ /* 0x000fe40000000000 */
[----:B------:R-:W0:Y:S03]  /*91a0*/  SYNCS.PHASECHK.TRANS64.TRYWAIT P0, [R7+URZ], R4 ;  /* 0x00000004070075a7 */ /* 0x000e26000800017f */
[----:B------:R-:W-:-:S04]  /*91b0*/  ISETP.NE.AND P1, PT, R3, 0x8, PT ;  /* 0x000000080300780c */ /* 0x000fc80003f25270 */
[----:B------:R-:W-:Y:S02]  /*91c0*/  SEL R5, RZ, 0x1, P1 ;  /* 0x00000001ff057807 */ /* 0x000fe40000800000 */
[----:B------:R-:W-:Y:S02]  /*91d0*/  SEL R3, R3, RZ, P1 ;  /* 0x000000ff03037207 */ /* 0x000fe40000800000 */
[----:B------:R-:W-:-:S03]  /*91e0*/  LOP3.LUT R6, R0, R5, RZ, 0x3c, !PT ;  /* 0x0000000500067212 */ /* 0x000fc600078e3cff */
[----:B------:R-:W-:Y:S01]  /*91f0*/  IMAD R8, R3, 0x8, R2 ;  /* 0x0000000803087824 */ /* 0x000fe200078e0202 */
[----:B------:R-:W-:Y:S01]  /*9200*/  SHF.L.U32 R5, R6, 0x1f, RZ ;  /* 0x0000001f06057819 */ /* 0x000fe200000006ff */
[----:B0-----:R-:W-:Y:S06]  /*9210*/  @!P0 BRA `(.L_x_190) ;  /* 0x0000000400708947 */ /* 0x001fec0003800000 */
.L_x_205:
[----:B------:R-:W1:Y:S01]  /*9220*/  SYNCS.PHASECHK.TRANS64.TRYWAIT P0, [R8+URZ], R5 ;  /* 0x00000005080075a7 */ /* 0x000e62000800017f */
[----:B------:R-:W-:-:S05]  /*9230*/  VIADD R0, R3, 0x1 ;  /* 0x0000000103007836 */ /* 0x000fca0000000000 */
[----:B------:R-:W-:-:S04]  /*9240*/  ISETP.NE.AND P1, PT, R0, 0x8, PT ;  /* 0x000000080000780c */ /* 0x000fc80003f25270 */
[----:B------:R-:W-:Y:S02]  /*9250*/  SEL R3, RZ, 0x1, P1 ;  /* 0x00000001ff037807 */ /* 0x000fe40000800000 */
[----:B0-----:R-:W-:Y:S02]  /*9260*/  SEL R7, R0, RZ, P1 ;  /* 0x000000ff00077207 */ /* 0x001fe40000800000 */
[----:B------:R-:W-:-:S03]  /*9270*/  LOP3.LUT R6, R6, R3, RZ, 0x3c, !PT ;  /* 0x0000000306067212 */ /* 0x000fc600078e3cff */
[----:B------:R-:W-:Y:S01]  /*9280*/  IMAD R9, R7, 0x8, R2 ;  /* 0x0000000807097824 */ /* 0x000fe200078e0202 */
[----:B------:R-:W-:Y:S01]  /*9290*/  SHF.L.U32 R4, R6, 0x1f, RZ ;  /* 0x0000001f06047819 */ /* 0x000fe200000006ff */
[----:B-1----:R-:W-:Y:S06]  /*92a0*/  @!P0 BRA `(.L_x_191) ;  /* 0x0000000400608947 */ /* 0x002fec0003800000 */
.L_x_206:
[----:B------:R-:W1:Y:S01]  /*92b0*/  SYNCS.PHASECHK.TRANS64.TRYWAIT P0, [R9+URZ], R4 ;  /* 0x00000004090075a7 */ /* 0x000e62000800017f */
[----:B------:R-:W-:-:S05]  /*92c0*/  VIADD R0, R7, 0x1 ;  /* 0x0000000107007836 */ /* 0x000fca0000000000 */
[----:B------:R-:W-:-:S04]  /*92d0*/  ISETP.NE.AND P1, PT, R0, 0x8, PT ;  /* 0x000000080000780c */ /* 0x000fc80003f25270 */
[----:B------:R-:W-:Y:S02]  /*92e0*/  SEL R3, RZ, 0x1, P1 ;  /* 0x00000001ff037807 */ /* 0x000fe40000800000 */
[----:B------:R-:W-:Y:S02]  /*92f0*/  SEL R7, R0, RZ, P1 ;  /* 0x000000ff00077207 */ /* 0x000fe40000800000 */
[----:B------:R-:W-:-:S03]  /*9300*/  LOP3.LUT R6, R6, R3, RZ, 0x3c, !PT ;  /* 0x0000000306067212 */ /* 0x000fc600078e3cff */
[----:B0-----:R-:W-:Y:S01]  /*9310*/  IMAD R8, R7, 0x8, R2 ;  /* 0x0000000807087824 */ /* 0x001fe200078e0202 */
[----:B------:R-:W-:Y:S01]  /*9320*/  SHF.L.U32 R5, R6, 0x1f, RZ ;  /* 0x0000001f06057819 */ /* 0x000fe200000006ff */
[----:B-1----:R-:W-:Y:S06]  /*9330*/  @!P0 BRA `(.L_x_192) ;  /* 0x0000000400508947 */ /* 0x002fec0003800000 */
.L_x_207:
        /* <DEDUP_REMOVED lines=9> */
.L_x_208:
        /* <DEDUP_REMOVED lines=9> */
.L_x_209:
[----:B------:R-:W1:Y:S01]  /*9460*/  SYNCS.PHASECHK.TRANS64.TRYWAIT P0, [R8+URZ], R5 ;  /* 0x00000005080075a7 */ /* 0x000e62000800017f */
[----:B------:R-:W-:-:S05]  /*9470*/  VIADD R0, R7, 0x1 ;  /* 0x0000000107007836 */ /* 0x000fca0000000000 */
[----:B------:R-:W-:-:S04]  /*9480*/  ISETP.NE.AND P1, PT, R0, 0x8, PT ;  /* 0x000000080000780c */ /* 0x000fc80003f25270 */
[----:B------:R-:W-:Y:S02]  /*9490*/  SEL R3, RZ, 0x1, P1 ;  /* 0x00000001ff037807 */ /* 0x000fe40000800000 */
[----:B------:R-:W-:Y:S02]  /*94a0*/  SEL R7, R0, RZ, P1 ;  /* 0x000000ff00077207 */ /* 0x000fe40000800000 */
[----:B0-----:R-:W-:-:S03]  /*94b0*/  LOP3.LUT R9, R6, R3, RZ, 0x3c, !PT ;  /* 0x0000000306097212 */ /* 0x001fc600078e3cff */
[----:B------:R-:W-:Y:S01]  /*94c0*/  IMAD R11, R7, 0x8, R2 ;  /* 0x00000008070b7824 */ /* 0x000fe200078e0202 */
[----:B------:R-:W-:Y:S01]  /*94d0*/  SHF.L.U32 R6, R9, 0x1f, RZ ;  /* 0x0000001f09067819 */ /* 0x000fe200000006ff */
[----:B-1----:R-:W-:Y:S06]  /*94e0*/  @!P0 BRA `(.L_x_195) ;  /* 0x0000000400208947 */ /* 0x002fec0003800000 */
.L_x_210:
[----:B------:R-:W1:Y:S01]  /*94f0*/  SYNCS.PHASECHK.TRANS64.TRYWAIT P0, [R11+URZ], R6 ;  /* 0x000000060b0075a7 */ /* 0x000e62000800017f */
[----:B------:R-:W-:-:S05]  /*9500*/  VIADD R0, R7, 0x1 ;  /* 0x0000000107007836 */ /* 0x000fca0000000000 */
[----:B------:R-:W-:-:S04]  /*9510*/  ISETP.NE.AND P1, PT, R0, 0x8, PT ;  /* 0x000000080000780c */ /* 0x000fc80003f25270 */
[----:B------:R-:W-:Y:S02]  /*9520*/  SEL R4, RZ, 0x1, P1 ;  /* 0x00000001ff047807 */ /* 0x000fe40000800000 */
[----:B------:R-:W-:Y:S02]  /*9530*/  SEL R3, R0, RZ, P1 ;  /* 0x000000ff00037207 */ /* 0x000fe40000800000 */
[----:B------:R-:W-:Y:S01]  /*9540*/  LOP3.LUT R0, R9, R4, RZ, 0x3c, !PT ;  /* 0x0000000409007212 */ /* 0x000fe200078e3cff */
[----:B-1----:R-:W-:Y:S06]  /*9550*/  @!P0 BRA `(.L_x_196) ;  /* 0x0000000400188947 */ /* 0x002fec0003800000 */
.L_x_211:
[----:B------:R-:W-:Y:S01]  /*9560*/  IMAD R3, R3, 0x8, R2 ;  /* 0x0000000803037824 */ /* 0x000fe200078e0202 */
[----:B------:R-:W-:-:S07]  /*9570*/  SHF.L.U32 R0, R0, 0x1f, RZ ;  /* 0x0000001f00007819 */ /* 0x000fce00000006ff */
.L_x_197:
[----:B--2---:R2:W3:Y:S02]  /*9580*/  SYNCS.PHASECHK.TRANS64.TRYWAIT P0, [R3+URZ], R0 ;  /* 0x00000000030075a7 */ /* 0x0044e4000800017f */
[----:B---3--:R-:W-:Y:S05]  /*9590*/  @!P0 NANOSLEEP.SYNCS 0x989680 ;  /* 0x009896800000895d */ /* 0x008fea0003900000 */
[----:B------:R-:W3:Y:S02]  /*95a0*/  @!P0 SYNCS.PHASECHK.TRANS64 P0, [R3+URZ], R0 ;  /* 0x00000000030085a7 */ /* 0x000ee4000800007f */
[----:B---3--:R-:W-:Y:S05]  /*95b0*/  @!P0 BRA `(.L_x_197) ;  /* 0xfffffffc00f08947 */ /* 0x008fea000383ffff */
.L_x_188:
[----:B------:R-:W-:Y:S05]  /*95c0*/  BSYNC B0 ;  /* 0x0000000000007941 */ /* 0x000fea0003800000 */
.L_x_187:
[----:B------:R-:W-:Y:S05]  /*95d0*/  EXIT ;  /* 0x000000000000794d */ /* 0x000fea0003800000 */
.L_x_18:
[----:B-1----:R1:W2:Y:S02]  /*95e0*/  SYNCS.PHASECHK.TRANS64.TRYWAIT P1, [R3+URZ], R0 ;  /* 0x00000000030075a7 */ /* 0x0022a4000802017f */
[----:B--2---:R-:W-:Y:S05]  /*95f0*/  @!P1 NANOSLEEP.SYNCS 0x989680 ;  /* 0x009896800000995d */ /* 0x004fea0003900000 */
[----:B------:R-:W2:Y:S02]  /*9600*/  @!P1 SYNCS.PHASECHK.TRANS64 P1, [R3+URZ], R0 ;  /* 0x00000000030095a7 */ /* 0x000ea4000802007f */
[----:B--2---:R-:W-:Y:S05]  /*9610*/  @!P1 BRA `(.L_x_18) ;  /* 0xfffffffc00f09947 */ /* 0x004fea000383ffff */
[----:B------:R-:W-:Y:S05]  /*9620*/  BRA `(.L_x_17) ;  /* 0xffffff7c00b47947 */ /* 0x000fea000383ffff */
.L_x_23:
[----:B-1----:R-:W-:-:S04]  /*9630*/  IMAD.U32 R4, RZ, RZ, UR7 ;  /* 0x00000007ff047e24 */ /* 0x002fc8000f8e00ff */
[----:B------:R1:W2:Y:S03]  /*9640*/  SYNCS.PHASECHK.TRANS64.TRYWAIT P1, [R4+URZ], R3 ;  /* 0x00000003040075a7 */ /* 0x0002a6000802017f */
[----:B--2---:R-:W-:Y:S05]  /*9650*/  @!P1 NANOSLEEP.SYNCS 0x989680 ;  /* 0x009896800000995d */ /* 0x004fea0003900000 */
[----:B------:R-:W2:Y:S02]  /*9660*/  @!P1 SYNCS.PHASECHK.TRANS64 P1, [R4+URZ], R3 ;  /* 0x00000003040095a7 */ /* 0x000ea4000802007f */
[----:B--2---:R-:W-:Y:S05]  /*9670*/  @!P1 BRA `(.L_x_23) ;  /* 0xfffffffc00ec9947 */ /* 0x004fea000383ffff */
[----:B------:R-:W-:Y:S05]  /*9680*/  BRA `(.L_x_22) ;  /* 0xffffff8400ac7947 */ /* 0x000fea000383ffff */
.L_x_174:
[----:B------:R-:W-:Y:S01]  /*9690*/  BSSY B1, `(.L_x_198) ;  /* 0x0000006000017945 */ /* 0x000fe20003800000 */
[----:B------:R-:W-:-:S07]  /*96a0*/  IMAD.MOV.U32 R15, RZ, RZ, -0x1 ;  /* 0xffffffffff0f7424 */ /* 0x000fce00078e00ff */
[----:B------:R-:W-:Y:S05]  /*96b0*/  WARPSYNC.COLLECTIVE R15, `(.L_x_199) ;  /* 0x000000000f0c7348 */ /* 0x000fea0003c00000 */
[----:B------:R-:W-:Y:S02]  /*96c0*/  ELECT P6, UR62, PT ;  /* 0x00000000003e782f */ /* 0x000fe400038c0000 */
[----:B------:R-:W-:Y:S01]  /*96d0*/  MOV R14, UR62 ;  /* 0x0000003e000e7c02 */ /* 0x000fe20008000f00 */
[----:B------:R-:W-:Y:S10]  /*96e0*/  ENDCOLLECTIVE ;  /* 0x000000000000791b */ /* 0x000ff40003800000 */
.L_x_199:
[----:B------:R-:W-:Y:S05]  /*96f0*/  BSYNC B1 ;  /* 0x0000000000017941 */ /* 0x000fea0003800000 */
.L_x_198:
[----:B------:R-:W-:Y:S05]  /*9700*/  BRA `(.L_x_200) ;  /* 0xffffffec00b07947 */ /* 0x000fea000383ffff */
.L_x_177:
[----:B0-----:R0:W1:Y:S02]  /*9710*/  SYNCS.PHASECHK.TRANS64.TRYWAIT P1, [R14+URZ+0x40], R7 ;  /* 0x000040070e0075a7 */ /* 0x001064000802017f */
[----:B-1----:R-:W-:Y:S05]  /*9720*/  @!P1 NANOSLEEP.SYNCS 0x989680 ;  /* 0x009896800000995d */ /* 0x002fea0003900000 */
[----:B------:R-:W1:Y:S02]  /*9730*/  @!P1 SYNCS.PHASECHK.TRANS64 P1, [R14+URZ+0x40], R7 ;  /* 0x000040070e0095a7 */ /* 0x000e64000802007f */
[----:B-1----:R-:W-:Y:S05]  /*9740*/  @!P1 BRA `(.L_x_177) ;  /* 0xfffffffc00f09947 */ /* 0x002fea000383ffff */
[----:B------:R-:W-:Y:S05]  /*9750*/  BRA `(.L_x_201) ;  /* 0xffffffec00e47947 */ /* 0x000fea000383ffff */
.L_x_186:
[----:B------:R-:W-:Y:S01]  /*9760*/  BSSY B0, `(.L_x_202) ;  /* 0x0000006000007945 */ /* 0x000fe20003800000 */
[----:B------:R-:W-:-:S07]  /*9770*/  IMAD.MOV.U32 R15, RZ, RZ, -0x1 ;  /* 0xffffffffff0f7424 */ /* 0x000fce00078e00ff */
[----:B------:R-:W-:Y:S05]  /*9780*/  WARPSYNC.COLLECTIVE R15, `(.L_x_203) ;  /* 0x000000000f0c7348 */ /* 0x000fea0003c00000 */
[----:B------:R-:W-:Y:S02]  /*9790*/  ELECT P6, UR62, PT ;  /* 0x00000000003e782f */ /* 0x000fe400038c0000 */
[----:B------:R-:W-:Y:S01]  /*97a0*/  MOV R14, UR62 ;  /* 0x0000003e000e7c02 */ /* 0x000fe20008000f00 */
[----:B------:R-:W-:Y:S10]  /*97b0*/  ENDCOLLECTIVE ;  /* 0x000000000000791b */ /* 0x000ff40003800000 */
.L_x_203:
[----:B------:R-:W-:Y:S05]  /*97c0*/  BSYNC B0 ;  /* 0x0000000000007941 */ /* 0x000fea0003800000 */
.L_x_202:
[----:B------:R-:W-:Y:S05]  /*97d0*/  BRA `(.L_x_204) ;  /* 0xfffffff8003c7947 */ /* 0x000fea000383ffff */
.L_x_190:
[----:B0-----:R0:W1:Y:S02]  /*97e0*/  SYNCS.PHASECHK.TRANS64.TRYWAIT P0, [R7+URZ], R4 ;  /* 0x00000004070075a7 */ /* 0x001064000800017f */
[----:B-1----:R-:W-:Y:S05]  /*97f0*/  @!P0 NANOSLEEP.SYNCS 0x989680 ;  /* 0x009896800000895d */ /* 0x002fea0003900000 */
[----:B------:R-:W1:Y:S02]  /*9800*/  @!P0 SYNCS.PHASECHK.TRANS64 P0, [R7+URZ], R4 ;  /* 0x00000004070085a7 */ /* 0x000e64000800007f */
[----:B-1----:R-:W-:Y:S05]  /*9810*/  @!P0 BRA `(.L_x_190) ;  /* 0xfffffffc00f08947 */ /* 0x002fea000383ffff */
[----:B------:R-:W-:Y:S05]  /*9820*/  BRA `(.L_x_205) ;  /* 0xfffffff8007c7947 */ /* 0x000fea000383ffff */
.L_x_191:
[----:B0-----:R0:W1:Y:S02]  /*9830*/  SYNCS.PHASECHK.TRANS64.TRYWAIT P0, [R8+URZ], R5 ;  /* 0x00000005080075a7 */ /* 0x001064000800017f */
[----:B-1----:R-:W-:Y:S05]  /*9840*/  @!P0 NANOSLEEP.SYNCS 0x989680 ;  /* 0x009896800000895d */ /* 0x002fea0003900000 */
[----:B------:R-:W1:Y:S02]  /*9850*/  @!P0 SYNCS.PHASECHK.TRANS64 P0, [R8+URZ], R5 ;  /* 0x00000005080085a7 */ /* 0x000e64000800007f */
[----:B-1----:R-:W-:Y:S05]  /*9860*/  @!P0 BRA `(.L_x_191) ;  /* 0xfffffffc00f08947 */ /* 0x002fea000383ffff */
[----:B------:R-:W-:Y:S05]  /*9870*/  BRA `(.L_x_206) ;  /* 0xfffffff8008c7947 */ /* 0x000fea000383ffff */
.L_x_192:
[----:B0-----:R0:W1:Y:S02]  /*9880*/  SYNCS.PHASECHK.TRANS64.TRYWAIT P0, [R9+URZ], R4 ;  /* 0x00000004090075a7 */ /* 0x001064000800017f */
[----:B-1----:R-:W-:Y:S05]  /*9890*/  @!P0 NANOSLEEP.SYNCS 0x989680 ;  /* 0x009896800000895d */ /* 0x002fea0003900000 */
[----:B------:R-:W1:Y:S02]  /*98a0*/  @!P0 SYNCS.PHASECHK.TRANS64 P0, [R9+URZ], R4 ;  /* 0x00000004090085a7 */ /* 0x000e64000800007f */
[----:B-1----:R-:W-:Y:S05]  /*98b0*/  @!P0 BRA `(.L_x_192) ;  /* 0xfffffffc00f08947 */ /* 0x002fea000383ffff */
[----:B------:R-:W-:Y:S05]  /*98c0*/  BRA `(.L_x_207) ;  /* 0xfffffff8009c7947 */ /* 0x000fea000383ffff */
.L_x_193:
[----:B0-----:R0:W1:Y:S02]  /*98d0*/  SYNCS.PHASECHK.TRANS64.TRYWAIT P0, [R8+URZ], R5 ;  /* 0x00000005080075a7 */ /* 0x001064000800017f */
[----:B-1----:R-:W-:Y:S05]  /*98e0*/  @!P0 NANOSLEEP.SYNCS 0x989680 ;  /* 0x009896800000895d */ /* 0x002fea0003900000 */
[----:B------:R-:W1:Y:S02]  /*98f0*/  @!P0 SYNCS.PHASECHK.TRANS64 P0, [R8+URZ], R5 ;  /* 0x00000005080085a7 */ /* 0x000e64000800007f */
[----:B-1----:R-:W-:Y:S05]  /*9900*/  @!P0 BRA `(.L_x_193) ;  /* 0xfffffffc00f08947 */ /* 0x002fea000383ffff */
[----:B------:R-:W-:Y:S05]  /*9910*/  BRA `(.L_x_208) ;  /* 0xfffffff800ac7947 */ /* 0x000fea000383ffff */
.L_x_194:
[----:B0-----:R0:W1:Y:S02]  /*9920*/  SYNCS.PHASECHK.TRANS64.TRYWAIT P0, [R9+URZ], R4 ;  /* 0x00000004090075a7 */ /* 0x001064000800017f */
[----:B-1----:R-:W-:Y:S05]  /*9930*/  @!P0 NANOSLEEP.SYNCS 0x989680 ;  /* 0x009896800000895d */ /* 0x002fea0003900000 */
[----:B------:R-:W1:Y:S02]  /*9940*/  @!P0 SYNCS.PHASECHK.TRANS64 P0, [R9+URZ], R4 ;  /* 0x00000004090085a7 */ /* 0x000e64000800007f */
[----:B-1----:R-:W-:Y:S05]  /*9950*/  @!P0 BRA `(.L_x_194) ;  /* 0xfffffffc00f08947 */ /* 0x002fea000383ffff */
[----:B------:R-:W-:Y:S05]  /*9960*/  BRA `(.L_x_209) ;  /* 0xfffffff800bc7947 */ /* 0x000fea000383ffff */
.L_x_195:
[----:B0-----:R0:W1:Y:S02]  /*9970*/  SYNCS.PHASECHK.TRANS64.TRYWAIT P0, [R8+URZ], R5 ;  /* 0x00000005080075a7 */ /* 0x001064000800017f */
[----:B-1----:R-:W-:Y:S05]  /*9980*/  @!P0 NANOSLEEP.SYNCS 0x989680 ;  /* 0x009896800000895d */ /* 0x002fea0003900000 */
[----:B------:R-:W1:Y:S02]  /*9990*/  @!P0 SYNCS.PHASECHK.TRANS64 P0, [R8+URZ], R5 ;  /* 0x00000005080085a7 */ /* 0x000e64000800007f */
[----:B-1----:R-:W-:Y:S05]  /*99a0*/  @!P0 BRA `(.L_x_195) ;  /* 0xfffffffc00f08947 */ /* 0x002fea000383ffff */
[----:B------:R-:W-:Y:S05]  /*99b0*/  BRA `(.L_x_210) ;  /* 0xfffffff800cc7947 */ /* 0x000fea000383ffff */
.L_x_196:
[----:B-1----:R1:W2:Y:S02]  /*99c0*/  SYNCS.PHASECHK.TRANS64.TRYWAIT P0, [R11+URZ], R6 ;  /* 0x000000060b0075a7 */ /* 0x0022a4000800017f */
[----:B--2---:R-:W-:Y:S05]  /*99d0*/  @!P0 NANOSLEEP.SYNCS 0x989680 ;  /* 0x009896800000895d */ /* 0x004fea0003900000 */
[----:B------:R-:W2:Y:S02]  /*99e0*/  @!P0 SYNCS.PHASECHK.TRANS64 P0, [R11+URZ], R6 ;  /* 0x000000060b0085a7 */ /* 0x000ea4000800007f */
[----:B--2---:R-:W-:Y:S05]  /*99f0*/  @!P0 BRA `(.L_x_196) ;  /* 0xfffffffc00f08947 */ /* 0x004fea000383ffff */
[----:B------:R-:W-:Y:S05]  /*9a00*/  BRA `(.L_x_211) ;  /* 0xfffffff800d47947 */ /* 0x000fea000383ffff */
.L_x_212:
[----:B------:R-:W-:-:S00]  /*9a10*/  BRA `(.L_x_212) ;  /* 0xfffffffc00fc7947 */ /* 0x000fc0000383ffff */
[----:B------:R-:W-:-:S00]  /*9a20*/  NOP ;  /* 0x0000000000007918 */ /* 0x000fc00000000000 */
        /* <DEDUP_REMOVED lines=13> */
.L_x_213:


//--------------------- .nv.global.init           --------------------------
	.section	.nv.global.init,"aw",@progbits
.nv.global.init:
	.type		$str$22,@object
	.size		$str$22,($str$23 - $str$22)
$str$22:
        /*0000*/ 	.byte	0x6b, 0x5f, 0x74, 0x69, 0x6c, 0x65, 0x5f, 0x63, 0x6f, 0x75, 0x6e, 0x74, 0x20, 0x3e, 0x3d, 0x20
        /*0010*/ 	.byte	0x31, 0x00
	.type		$str$23,@object
	.size		$str$23,(__unnamed_1 - $str$23)
$str$23:
        /*0012*/ 	.byte	0x2f, 0x74, 0x6d, 0x70, 0x2f, 0x63, 0x75, 0x74, 0x6c, 0x61, 0x73, 0x73, 0x5f, 0x73, 0x77, 0x65
        /*0022*/ 	.byte	0x65, 0x70, 0x5f, 0x73, 0x72, 0x63, 0x2f, 0x69, 0x6e, 0x63, 0x6c, 0x75, 0x64, 0x65, 0x2f, 0x63
        /*0032*/ 	.byte	0x75, 0x74, 0x6c, 0x61, 0x73, 0x73, 0x2f, 0x67, 0x65, 0x6d, 0x6d, 0x2f, 0x63, 0x6f, 0x6c, 0x6c
        /*0042*/ 	.byte	0x65, 0x63, 0x74, 0x69, 0x76, 0x65, 0x2f, 0x73, 0x6d, 0x39, 0x30, 0x5f, 0x6d, 0x6d, 0x61, 0x5f
        /*0052*/ 	.byte	0x74, 0x6d, 0x61, 0x5f, 0x67, 0x6d, 0x6d, 0x61, 0x5f, 0x73, 0x73, 0x5f, 0x77, 0x61, 0x72, 0x70
        /*0062*/ 	.byte	0x73, 0x70, 0x65, 0x63, 0x69, 0x61, 0x6c, 0x69, 0x7a, 0x65, 0x64, 0x2e, 0x68, 0x70, 0x70, 0x00
	.type		__unnamed_1,@object
	.size		__unnamed_1,(.L_0 - __unnamed_1)
__unnamed_1:
        /*0072*/ 	.byte	0x76, 0x6f, 0x69, 0x64, 0x20, 0x63, 0x75, 0x74, 0x6c, 0x61, 0x73, 0x73, 0x3a, 0x3a, 0x67, 0x65
        /* <DEDUP_REMOVED lines=179> */
        /*0bb2*/ 	.byte	0x64, 0x65, 0x6e, 0x74, 0x69, 0x74, 0x79, 0x5d, 0x00
.L_0:


//--------------------- .nv.shared._ZN7cutlass13device_kernelINS_4gemm6kernel13GemmUniversalIN4cute5tupleIJiiiiEEENS1_10collective13CollectiveMmaINS1_34MainloopSm90TmaGmmaWarpSpecializedILi8ENS5_IJNS4_1CILi1EEESB_SB_EEENS1_35KernelTmaWarpSpecializedCooperativeEEENS5_IJNSA_ILi384EEENSA_ILi48EEENSA_ILi32EEEEEENS_6half_tENS5_IJlSB_lEEESJ_SK_NS4_8TiledMMAINS4_8MMA_AtomIJNS4_4SM904GMMA25MMA_64x16x16_F32F16F16_SSILNSO_5MajorE0ELSQ_0ELNSO_7ScaleInE1ELSR_1EEEEEENS4_6LayoutINS5_IJNSA_ILi2EEESB_SB_EEENS5_IJSB_NSA_ILi0EEESX_EEEEENS5_IJNS4_10UnderscoreES10_S10_EEEEENS4_13SM90_TMA_LOADENS4_14ComposedLayoutINS4_7SwizzleILi2ELi4ELi3EEENS4_18smem_ptr_flag_bitsILi16EEENSU_INS5_IJNSA_ILi8EEESH_EEENS5_IJSH_SB_EEEEEEEvNS4_8identityES13_S1D_vS1E_EENS_8epilogue10collective6detail29Sm90TmaWarpSpecializedAdapterINS1H_15DefaultEpilogueISJ_SK_SK_NS1G_6thread17LinearCombinationISJ_Li1EffLNS1L_9ScaleType4KindE0ELNS_15FloatRoundStyleE2ESJ_EENS1_15EpilogueDefaultEEEEEvvEEEEvNT_6ParamsE --------------------------
	.section	.nv.shared._ZN7cutlass13device_kernelINS_4gemm6kernel13GemmUniversalIN4cute5tupleIJiiiiEEENS1_10collective13CollectiveMmaINS1_34MainloopSm90TmaGmmaWarpSpecializedILi8ENS5_IJNS4_1CILi1EEESB_SB_EEENS1_35KernelTmaWarpSpecializedCooperativeEEENS5_IJNSA_ILi384EEENSA_ILi48EEENSA_ILi32EEEEEENS_6half_tENS5_IJlSB_lEEESJ_SK_NS4_8TiledMMAINS4_8MMA_AtomIJNS4_4SM904GMMA25MMA_64x16x16_F32F16F16_SSILNSO_5MajorE0ELSQ_0ELNSO_7ScaleInE1ELSR_1EEEEEENS4_6LayoutINS5_IJNSA_ILi2EEESB_SB_EEENS5_IJSB_NSA_ILi0EEESX_EEEEENS5_IJNS4_10UnderscoreES10_S10_EEEEENS4_13SM90_TMA_LOADENS4_14ComposedLayoutINS4_7SwizzleILi2ELi4ELi3EEENS4_18smem_ptr_flag_bitsILi16EEENSU_INS5_IJNSA_ILi8EEESH_EEENS5_IJSH_SB_EEEEEEEvNS4_8identityES13_S1D_vS1E_EENS_8epilogue10collective6detail29Sm90TmaWarpSpecializedAdapterINS1H_15DefaultEpilogueISJ_SK_SK_NS1G_6thread17LinearCombinationISJ_Li1EffLNS1L_9ScaleType4KindE0ELNS_15FloatRoundStyleE2ESJ_EENS1_15EpilogueDefaultEEEEEvvEEEEvNT_6ParamsE,"aw",@nobits
	.sectionflags	@""
	.align	16
	.zero		1024


//--------------------- .nv.shared.reserved.0     --------------------------
	.section	.nv.shared.reserved.0,"aw",@nobits
	.weak		__nv_reservedSMEM_offset_0_alias
	.size		__nv_reservedSMEM_offset_0_alias, 0, 0
	.other		__nv_reservedSMEM_offset_0_alias,@"STO_CUDA_RESERVED_SHARED STV_DEFAULT"
__nv_reservedSMEM_offset_0_alias:
	.zero		0


//--------------------- .nv.global                --------------------------
	.section	.nv.global,"aw",@nobits
.nv.global:
	.type		_ZN40_INTERNAL_b35fb672_4_k_cu_d5a39e17_117794cute1_E,@object
	.size		_ZN40_INTERNAL_b35fb672_4_k_cu_d5a39e17_117794cute1_E,(_ZN40_INTERNAL_b35fb672_4_k_cu_d5a39e17_117794cuda3std3__45__cpo6cbeginE - _ZN40_INTERNAL_b35fb672_4_k_cu_d5a39e17_117794cute1_E)
_ZN40_INTERNAL_b35fb672_4_k_cu_d5a39e17_117794cute1_E:
	.zero		1
	.type		_ZN40_INTERNAL_b35fb672_4_k_cu_d5a39e17_117794cuda3std3__45__cpo6cbeginE,@object
	.size		_ZN40_INTERNAL_b35fb672_4_k_cu_d5a39e17_117794cuda3std3__45__cpo6cbeginE,(_ZN40_INTERNAL_b35fb672_4_k_cu_d5a39e17_117794cuda3std3__48in_placeE - _ZN40_INTERNAL_b35fb672_4_k_cu_d5a39e17_117794cuda3std3__45__cpo6cbeginE)
_ZN40_INTERNAL_b35fb672_4_k_cu_d5a39e17_117794cuda3std3__45__cpo6cbeginE:
	.zero		1
	.type		_ZN40_INTERNAL_b35fb672_4_k_cu_d5a39e17_117794cuda3std3__48in_placeE,@object
	.size		_ZN40_INTERNAL_b35fb672_4_k_cu_d5a39e17_117794cuda3std3__48in_placeE,(_ZN40_INTERNAL_b35fb672_4_k_cu_d5a39e17_117794cuda3std6ranges3__45__cpo9iter_moveE - _ZN40_INTERNAL_b35fb672_4_k_cu_d5a39e17_117794cuda3std3__48in_placeE)
_ZN40_INTERNAL_b35fb672_4_k_cu_d5a39e17_117794cuda3std3__48in_placeE:
	.zero		1
	.type		_ZN40_INTERNAL_b35fb672_4_k_cu_d5a39e17_117794cuda3std6ranges3__45__cpo9iter_moveE,@object
	.size		_ZN40_INTERNAL_b35fb672_4_k_cu_d5a39e17_117794cuda3std6ranges3__45__cpo9iter_moveE,(_ZN40_INTERNAL_b35fb672_4_k_cu_d5a39e17_117794cuda3std3__45__cpo5beginE - _ZN40_INTERNAL_b35fb672_4_k_cu_d5a39e17_117794cuda3std6ranges3__45__cpo9iter_moveE)
_ZN40_INTERNAL_b35fb672_4_k_cu_d5a39e17_117794cuda3std6ranges3__45__cpo9iter_moveE:
	.zero		1
	.type		_ZN40_INTERNAL_b35fb672_4_k_cu_d5a39e17_117794cuda3std3__45__cpo5beginE,@object
	.size		_ZN40_INTERNAL_b35fb672_4_k_cu_d5a39e17_117794cuda3std3__45__cpo5beginE,(_ZN40_INTERNAL_b35fb672_4_k_cu_d5a39e17_117794cuda3std3__442_GLOBAL__N__b35fb672_4_k_cu_d5a39e17_117796ignoreE - _ZN40_INTERNAL_b35fb672_4_k_cu_d5a39e17_117794cuda3std3__45__cpo5beginE)
_ZN40_INTERNAL_b35fb672_4_k_cu_d5a39e17_117794cuda3std3__45__cpo5beginE:
	.zero		1
	.type		_ZN40_INTERNAL_b35fb672_4_k_cu_d5a39e17_117794cuda3std3__442_GLOBAL__N__b35fb672_4_k_cu_d5a39e17_117796ignoreE,@object
	.size		_ZN40_INTERNAL_b35fb672_4_k_cu_d5a39e17_117794cuda3std3__442_GLOBAL__N__b35fb672_4_k_cu_d5a39e17_117796ignoreE,(_ZN40_INTERNAL_b35fb672_4_k_cu_d5a39e17_117794cute7productE - _ZN40_INTERNAL_b35fb672_4_k_cu_d5a39e17_117794cuda3std3__442_GLOBAL__N__b35fb672_4_k_cu_d5a39e17_117796ignoreE)
_ZN40_INTERNAL_b35fb672_4_k_cu_d5a39e17_117794cuda3std3__442_GLOBAL__N__b35fb672_4_k_cu_d5a39e17_117796ignoreE:
	.zero		1
	.type		_ZN40_INTERNAL_b35fb672_4_k_cu_d5a39e17_117794cute7productE,@object
	.size		_ZN40_INTERNAL_b35fb672_4_k_cu_d5a39e17_117794cute7productE,(_ZN40_INTERNAL_b35fb672_4_k_cu_d5a39e17_117794cuda3std3__45__cpo3endE - _ZN40_INTERNAL_b35fb672_4_k_cu_d5a39e17_117794cute7productE)
_ZN40_INTERNAL_b35fb672_4_k_cu_d5a39e17_117794cute7productE:
	.zero		1
	.type		_ZN40_INTERNAL_b35fb672_4_k_cu_d5a39e17_117794cuda3std3__45__cpo3endE,@object
	.size		_ZN40_INTERNAL_b35fb672_4_k_cu_d5a39e17_117794cuda3std3__45__cpo3endE,(_ZN40_INTERNAL_b35fb672_4_k_cu_d5a39e17_117794cuda3std3__419piecewise_constructE - _ZN40_INTERNAL_b35fb672_4_k_cu_d5a39e17_117794cuda3std3__45__cpo3endE)
_ZN40_INTERNAL_b35fb672_4_k_cu_d5a39e17_117794cuda3std3__45__cpo3endE:
	.zero		1
	.type		_ZN40_INTERNAL_b35fb672_4_k_cu_d5a39e17_117794cuda3std3__419piecewise_constructE,@object
	.size		_ZN40_INTERNAL_b35fb672_4_k_cu_d5a39e17_117794cuda3std3__419piecewise_constructE,(_ZN40_INTERNAL_b35fb672_4_k_cu_d5a39e17_117794cuda3std3__45__cpo4cendE - _ZN40_INTERNAL_b35fb672_4_k_cu_d5a39e17_117794cuda3std3__419piecewise_constructE)
_ZN40_INTERNAL_b35fb672_4_k_cu_d5a39e17_117794cuda3std3__419piecewise_constructE:
	.zero		1
	.type		_ZN40_INTERNAL_b35fb672_4_k_cu_d5a39e17_117794cuda3std3__45__cpo4cendE,@object
	.size		_ZN40_INTERNAL_b35fb672_4_k_cu_d5a39e17_117794cuda3std3__45__cpo4cendE,(_ZN40_INTERNAL_b35fb672_4_k_cu_d5a39e17_117794cuda3std6ranges3__45__cpo4swapE - _ZN40_INTERNAL_b35fb672_4_k_cu_d5a39e17_117794cuda3std3__45__cpo4cendE)
_ZN40_INTERNAL_b35fb672_4_k_cu_d5a39e17_117794cuda3std3__45__cpo4cendE:
	.zero		1
	.type		_ZN40_INTERNAL_b35fb672_4_k_cu_d5a39e17_117794cuda3std6ranges3__45__cpo4swapE,@object
	.size		_ZN40_INTERNAL_b35fb672_4_k_cu_d5a39e17_117794cuda3std6ranges3__45__cpo4swapE,(.L_8 - _ZN40_INTERNAL_b35fb672_4_k_cu_d5a39e17_117794cuda3std6ranges3__45__cpo4swapE)
_ZN40_INTERNAL_b35fb672_4_k_cu_d5a39e17_117794cuda3std6ranges3__45__cpo4swapE:
	.zero		1
.L_8:


//--------------------- .nv.constant0._ZN7cutlass13device_kernelINS_4gemm6kernel13GemmUniversalIN4cute5tupleIJiiiiEEENS1_10collective13CollectiveMmaINS1_34MainloopSm90TmaGmmaWarpSpecializedILi8ENS5_IJNS4_1CILi1EEESB_SB_EEENS1_35KernelTmaWarpSpecializedCooperativeEEENS5_IJNSA_ILi384EEENSA_ILi48EEENSA_ILi32EEEEEENS_6half_tENS5_IJlSB_lEEESJ_SK_NS4_8TiledMMAINS4_8MMA_AtomIJNS4_4SM904GMMA25MMA_64x16x16_F32F16F16_SSILNSO_5MajorE0ELSQ_0ELNSO_7ScaleInE1ELSR_1EEEEEENS4_6LayoutINS5_IJNSA_ILi2EEESB_SB_EEENS5_IJSB_NSA_ILi0EEESX_EEEEENS5_IJNS4_10UnderscoreES10_S10_EEEEENS4_13SM90_TMA_LOADENS4_14ComposedLayoutINS4_7SwizzleILi2ELi4ELi3EEENS4_18smem_ptr_flag_bitsILi16EEENSU_INS5_IJNSA_ILi8EEESH_EEENS5_IJSH_SB_EEEEEEEvNS4_8identityES13_S1D_vS1E_EENS_8epilogue10collective6detail29Sm90TmaWarpSpecializedAdapterINS1H_15DefaultEpilogueISJ_SK_SK_NS1G_6thread17LinearCombinationISJ_Li1EffLNS1L_9ScaleType4KindE0ELNS_15FloatRoundStyleE2ESJ_EENS1_15EpilogueDefaultEEEEEvvEEEEvNT_6ParamsE --------------------------
	.section	.nv.constant0._ZN7cutlass13device_kernelINS_4gemm6kernel13GemmUniversalIN4cute5tupleIJiiiiEEENS1_10collective13CollectiveMmaINS1_34MainloopSm90TmaGmmaWarpSpecializedILi8ENS5_IJNS4_1CILi1EEESB_SB_EEENS1_35KernelTmaWarpSpecializedCooperativeEEENS5_IJNSA_ILi384EEENSA_ILi48EEENSA_ILi32EEEEEENS_6half_tENS5_IJlSB_lEEESJ_SK_NS4_8TiledMMAINS4_8MMA_AtomIJNS4_4SM904GMMA25MMA_64x16x16_F32F16F16_SSILNSO_5MajorE0ELSQ_0ELNSO_7ScaleInE1ELSR_1EEEEEENS4_6LayoutINS5_IJNSA_ILi2EEESB_SB_EEENS5_IJSB_NSA_ILi0EEESX_EEEEENS5_IJNS4_10UnderscoreES10_S10_EEEEENS4_13SM90_TMA_LOADENS4_14ComposedLayoutINS4_7SwizzleILi2ELi4ELi3EEENS4_18smem_ptr_flag_bitsILi16EEENSU_INS5_IJNSA_ILi8EEESH_EEENS5_IJSH_SB_EEEEEEEvNS4_8identityES13_S1D_vS1E_EENS_8epilogue10collective6detail29Sm90TmaWarpSpecializedAdapterINS1H_15DefaultEpilogueISJ_SK_SK_NS1G_6thread17LinearCombinationISJ_Li1EffLNS1L_9ScaleType4KindE0ELNS_15FloatRoundStyleE2ESJ_EENS1_15EpilogueDefaultEEEEEvvEEEEvNT_6ParamsE,"a",@progbits
	.sectionflags	@""
	.align	4
.nv.constant0._ZN7cutlass13device_kernelINS_4gemm6kernel13GemmUniversalIN4cute5tupleIJiiiiEEENS1_10collective13CollectiveMmaINS1_34MainloopSm90TmaGmmaWarpSpecializedILi8ENS5_IJNS4_1CILi1EEESB_SB_EEENS1_35KernelTmaWarpSpecializedCooperativeEEENS5_IJNSA_ILi384EEENSA_ILi48EEENSA_ILi32EEEEEENS_6half_tENS5_IJlSB_lEEESJ_SK_NS4_8TiledMMAINS4_8MMA_AtomIJNS4_4SM904GMMA25MMA_64x16x16_F32F16F16_SSILNSO_5MajorE0ELSQ_0ELNSO_7ScaleInE1ELSR_1EEEEEENS4_6LayoutINS5_IJNSA_ILi2EEESB_SB_EEENS5_IJSB_NSA_ILi0EEESX_EEEEENS5_IJNS4_10UnderscoreES10_S10_EEEEENS4_13SM90_TMA_LOADENS4_14ComposedLayoutINS4_7SwizzleILi2ELi4ELi3EEENS4_18smem_ptr_flag_bitsILi16EEENSU_INS5_IJNSA_ILi8EEESH_EEENS5_IJSH_SB_EEEEEEEvNS4_8identityES13_S1D_vS1E_EENS_8epilogue10collective6detail29Sm90TmaWarpSpecializedAdapterINS1H_15DefaultEpilogueISJ_SK_SK_NS1G_6thread17LinearCombinationISJ_Li1EffLNS1L_9ScaleType4KindE0ELNS_15FloatRoundStyleE2ESJ_EENS1_15EpilogueDefaultEEEEEvvEEEEvNT_6ParamsE:
	.zero		1664


//--------------------- SYMBOLS --------------------------

	.type		.nv.reservedSmem.offset0,@object
	.size		.nv.reservedSmem.offset0,0x4
	.type		__assertfail,@function
